	.target	sm_90a

	.elftype	@"ET_EXEC"


//--------------------- .note.nv.tkinfo           --------------------------
	.section	.note.nv.tkinfo,"",@"SHT_NOTE"
	.sectionflags	@"SHF_NOTE_NV_TKINFO"
	.tkinfo
        /*0018*/ 	.word	0x00000002
        /*0030*/ 	.string	""
        /*0030*/ 	.string	"ptxas"
        /*0030*/ 	.string	"Cuda compilation tools, release 13.0, V13.0.88"
        /*0030*/ 	.string	"Build cuda_13.0.r13.0/compiler.36424714_0"
        /*0030*/ 	.string	"-arch sm_90a -m 64 "



//--------------------- .note.nv.cuinfo           --------------------------
	.section	.note.nv.cuinfo,"",@"SHT_NOTE"
	.sectionflags	@"SHF_NOTE_NV_CUINFO"
        /*0018*/ 	.short	0x0002
        /*001a*/ 	.short	0x005a
        /*001c*/ 	.short	0x0082
	.zero		2


//--------------------- .nv.info                  --------------------------
	.section	.nv.info,"",@"SHT_CUDA_INFO"
	.align	4


	//----- nvinfo : EIATTR_REGCOUNT
	.align		4
        /*0000*/ 	.byte	0x04, 0x2f
        /*0002*/ 	.short	(.L_12 - .L_11)
	.align		4
.L_11:
        /*0004*/ 	.word	index@(_ZN7cutlass13device_kernelINS_4gemm6kernel13GemmUniversalIN4cute5tupleIJiiiiEEENS1_10collective13CollectiveMmaINS1_37MainloopSm90TmaGmmaWarpSpecializedFP8ILi37ENS5_IJNS4_1CILi2EEESB_NSA_ILi1EEEEEENS1_32KernelTmaWarpSpecializedPingpongEEENS5_IJNSA_ILi64EEENSA_ILi128EEENSA_ILi32EEEEEENS_12float_e4m3_tENS5_IJlSC_lEEESK_SL_NS4_8TiledMMAINS4_8MMA_AtomIJNS4_4SM904GMMA31MMA_64x128x32_F32E4M3E4M3_SS_TNILNSP_7ScaleInE1ELSR_1EEEEEENS4_6LayoutINS5_IJSC_SC_SC_EEENS5_IJNSA_ILi0EEESW_SW_EEEEENS5_IJNS4_10UnderscoreESZ_SZ_EEEEENS4_23SM90_TMA_LOAD_MULTICASTENS4_14ComposedLayoutINS4_7SwizzleILi1ELi4ELi3EEENS4_18smem_ptr_flag_bitsILi8EEENSU_INS5_IJNSA_ILi8EEESI_EEENS5_IJSI_SC_EEEEEEEvNS4_8identityES12_S1C_vS1D_EENS_8epilogue10collective6detail29Sm90TmaWarpSpecializedAdapterINS1G_15DefaultEpilogueISK_SL_SL_NS1F_6thread17LinearCombinationISK_Li1EffLNS1K_9ScaleType4KindE0ELNS_15FloatRoundStyleE2ESK_EENS1_15EpilogueDefaultEEEEEvvEEEEvNT_6ParamsE)
        /*0008*/ 	.word	0x000000a8


	//----- nvinfo : EIATTR_FRAME_SIZE
	.align		4
.L_12:
        /*000c*/ 	.byte	0x04, 0x11
        /*000e*/ 	.short	(.L_14 - .L_13)
	.align		4
.L_13:
        /*0010*/ 	.word	index@(_ZN7cutlass13device_kernelINS_4gemm6kernel13GemmUniversalIN4cute5tupleIJiiiiEEENS1_10collective13CollectiveMmaINS1_37MainloopSm90TmaGmmaWarpSpecializedFP8ILi37ENS5_IJNS4_1CILi2EEESB_NSA_ILi1EEEEEENS1_32KernelTmaWarpSpecializedPingpongEEENS5_IJNSA_ILi64EEENSA_ILi128EEENSA_ILi32EEEEEENS_12float_e4m3_tENS5_IJlSC_lEEESK_SL_NS4_8TiledMMAINS4_8MMA_AtomIJNS4_4SM904GMMA31MMA_64x128x32_F32E4M3E4M3_SS_TNILNSP_7ScaleInE1ELSR_1EEEEEENS4_6LayoutINS5_IJSC_SC_SC_EEENS5_IJNSA_ILi0EEESW_SW_EEEEENS5_IJNS4_10UnderscoreESZ_SZ_EEEEENS4_23SM90_TMA_LOAD_MULTICASTENS4_14ComposedLayoutINS4_7SwizzleILi1ELi4ELi3EEENS4_18smem_ptr_flag_bitsILi8EEENSU_INS5_IJNSA_ILi8EEESI_EEENS5_IJSI_SC_EEEEEEEvNS4_8identityES12_S1C_vS1D_EENS_8epilogue10collective6detail29Sm90TmaWarpSpecializedAdapterINS1G_15DefaultEpilogueISK_SL_SL_NS1F_6thread17LinearCombinationISK_Li1EffLNS1K_9ScaleType4KindE0ELNS_15FloatRoundStyleE2ESK_EENS1_15EpilogueDefaultEEEEEvvEEEEvNT_6ParamsE)
        /*0014*/ 	.word	0x00000000


	//----- nvinfo : EIATTR_MIN_STACK_SIZE
	.align		4
.L_14:
        /*0018*/ 	.byte	0x04, 0x12
        /*001a*/ 	.short	(.L_16 - .L_15)
	.align		4
.L_15:
        /*001c*/ 	.word	index@(_ZN7cutlass13device_kernelINS_4gemm6kernel13GemmUniversalIN4cute5tupleIJiiiiEEENS1_10collective13CollectiveMmaINS1_37MainloopSm90TmaGmmaWarpSpecializedFP8ILi37ENS5_IJNS4_1CILi2EEESB_NSA_ILi1EEEEEENS1_32KernelTmaWarpSpecializedPingpongEEENS5_IJNSA_ILi64EEENSA_ILi128EEENSA_ILi32EEEEEENS_12float_e4m3_tENS5_IJlSC_lEEESK_SL_NS4_8TiledMMAINS4_8MMA_AtomIJNS4_4SM904GMMA31MMA_64x128x32_F32E4M3E4M3_SS_TNILNSP_7ScaleInE1ELSR_1EEEEEENS4_6LayoutINS5_IJSC_SC_SC_EEENS5_IJNSA_ILi0EEESW_SW_EEEEENS5_IJNS4_10UnderscoreESZ_SZ_EEEEENS4_23SM90_TMA_LOAD_MULTICASTENS4_14ComposedLayoutINS4_7SwizzleILi1ELi4ELi3EEENS4_18smem_ptr_flag_bitsILi8EEENSU_INS5_IJNSA_ILi8EEESI_EEENS5_IJSI_SC_EEEEEEEvNS4_8identityES12_S1C_vS1D_EENS_8epilogue10collective6detail29Sm90TmaWarpSpecializedAdapterINS1G_15DefaultEpilogueISK_SL_SL_NS1F_6thread17LinearCombinationISK_Li1EffLNS1K_9ScaleType4KindE0ELNS_15FloatRoundStyleE2ESK_EENS1_15EpilogueDefaultEEEEEvvEEEEvNT_6ParamsE)
        /*0020*/ 	.word	0x00000000
.L_16:


//--------------------- .nv.compat                --------------------------
	.section	.nv.compat,"",@"SHT_CUDA_COMPAT_INFO"
	.align	4
        /*0000*/ 	.byte	0x02, 0x09, 0x01, 0x00, 0x02, 0x02, 0x04, 0x00, 0x02, 0x05, 0x05, 0x00, 0x03, 0x07, 0x01, 0x01
        /*0010*/ 	.byte	0x02, 0x03, 0x01, 0x00, 0x02, 0x06, 0x01, 0x00, 0x04, 0x0b, 0x08, 0x00, 0x00, 0x00, 0x00, 0x00
        /*0020*/ 	.byte	0x00, 0x00, 0x00, 0x00


//--------------------- .nv.info._ZN7cutlass13device_kernelINS_4gemm6kernel13GemmUniversalIN4cute5tupleIJiiiiEEENS1_10collective13CollectiveMmaINS1_37MainloopSm90TmaGmmaWarpSpecializedFP8ILi37ENS5_IJNS4_1CILi2EEESB_NSA_ILi1EEEEEENS1_32KernelTmaWarpSpecializedPingpongEEENS5_IJNSA_ILi64EEENSA_ILi128EEENSA_ILi32EEEEEENS_12float_e4m3_tENS5_IJlSC_lEEESK_SL_NS4_8TiledMMAINS4_8MMA_AtomIJNS4_4SM904GMMA31MMA_64x128x32_F32E4M3E4M3_SS_TNILNSP_7ScaleInE1ELSR_1EEEEEENS4_6LayoutINS5_IJSC_SC_SC_EEENS5_IJNSA_ILi0EEESW_SW_EEEEENS5_IJNS4_10UnderscoreESZ_SZ_EEEEENS4_23SM90_TMA_LOAD_MULTICASTENS4_14ComposedLayoutINS4_7SwizzleILi1ELi4ELi3EEENS4_18smem_ptr_flag_bitsILi8EEENSU_INS5_IJNSA_ILi8EEESI_EEENS5_IJSI_SC_EEEEEEEvNS4_8identityES12_S1C_vS1D_EENS_8epilogue10collective6detail29Sm90TmaWarpSpecializedAdapterINS1G_15DefaultEpilogueISK_SL_SL_NS1F_6thread17LinearCombinationISK_Li1EffLNS1K_9ScaleType4KindE0ELNS_15FloatRoundStyleE2ESK_EENS1_15EpilogueDefaultEEEEEvvEEEEvNT_6ParamsE --------------------------
	.section	.nv.info._ZN7cutlass13device_kernelINS_4gemm6kernel13GemmUniversalIN4cute5tupleIJiiiiEEENS1_10collective13CollectiveMmaINS1_37MainloopSm90TmaGmmaWarpSpecializedFP8ILi37ENS5_IJNS4_1CILi2EEESB_NSA_ILi1EEEEEENS1_32KernelTmaWarpSpecializedPingpongEEENS5_IJNSA_ILi64EEENSA_ILi128EEENSA_ILi32EEEEEENS_12float_e4m3_tENS5_IJlSC_lEEESK_SL_NS4_8TiledMMAINS4_8MMA_AtomIJNS4_4SM904GMMA31MMA_64x128x32_F32E4M3E4M3_SS_TNILNSP_7ScaleInE1ELSR_1EEEEEENS4_6LayoutINS5_IJSC_SC_SC_EEENS5_IJNSA_ILi0EEESW_SW_EEEEENS5_IJNS4_10UnderscoreESZ_SZ_EEEEENS4_23SM90_TMA_LOAD_MULTICASTENS4_14ComposedLayoutINS4_7SwizzleILi1ELi4ELi3EEENS4_18smem_ptr_flag_bitsILi8EEENSU_INS5_IJNSA_ILi8EEESI_EEENS5_IJSI_SC_EEEEEEEvNS4_8identityES12_S1C_vS1D_EENS_8epilogue10collective6detail29Sm90TmaWarpSpecializedAdapterINS1G_15DefaultEpilogueISK_SL_SL_NS1F_6thread17LinearCombinationISK_Li1EffLNS1K_9ScaleType4KindE0ELNS_15FloatRoundStyleE2ESK_EENS1_15EpilogueDefaultEEEEEvvEEEEvNT_6ParamsE,"",@"SHT_CUDA_INFO"
	.sectionflags	@""
	.align	4


	//----- nvinfo : EIATTR_CUDA_API_VERSION
	.align		4
        /*0000*/ 	.byte	0x04, 0x37
        /*0002*/ 	.short	(.L_18 - .L_17)
.L_17:
        /*0004*/ 	.word	0x00000082


	//----- nvinfo : EIATTR_KPARAM_INFO
	.align		4
.L_18:
        /*0008*/ 	.byte	0x04, 0x17
        /*000a*/ 	.short	(.L_20 - .L_19)
.L_19:
        /*000c*/ 	.word	0x00000000
        /*0010*/ 	.short	0x0000
        /*0012*/ 	.short	0x0070
        /*0014*/ 	.byte	0x00, 0xf0, 0x01, 0x10


	//----- nvinfo : EIATTR_SPARSE_MMA_MASK
	.align		4
.L_20:
        /*0018*/ 	.byte	0x03, 0x50
        /*001a*/ 	.short	0x0000


	//----- nvinfo : EIATTR_MAXREG_COUNT
	.align		4
        /*001c*/ 	.byte	0x03, 0x1b
        /*001e*/ 	.short	0x00a8


	//----- nvinfo : EIATTR_NUM_BARRIERS
	.align		4
        /*0020*/ 	.byte	0x02, 0x4c
        /*0022*/ 	.byte	0x01
	.zero		1


	//----- nvinfo : EIATTR_MERCURY_ISA_VERSION
	.align		4
        /*0024*/ 	.byte	0x03, 0x5f
        /*0026*/ 	.short	0x0101


	//----- nvinfo : EIATTR_INT_WARP_WIDE_INSTR_OFFSETS
	.align		4
        /*0028*/ 	.byte	0x04, 0x31
        /*002a*/ 	.short	(.L_22 - .L_21)


	//   ....[0]....
.L_21:
        /*002c*/ 	.word	0x00000900


	//   ....[1]....
        /*0030*/ 	.word	0x00000940


	//   ....[2]....
        /*0034*/ 	.word	0x00000980


	//   ....[3]....
        /*0038*/ 	.word	0x00000a20


	//   ....[4]....
        /*003c*/ 	.word	0x00000a40


	//   ....[5]....
        /*0040*/ 	.word	0x00000aa0


	//   ....[6]....
        /*0044*/ 	.word	0x00000b90


	//   ....[7]....
        /*0048*/ 	.word	0x00000be0


	//----- nvinfo : EIATTR_COOP_GROUP_MASK_REGIDS
	.align		4
.L_22:
        /*004c*/ 	.byte	0x04, 0x29
        /*004e*/ 	.short	(.L_24 - .L_23)


	//   ....[0]....
.L_23:
        /*0050*/ 	.word	0xffffffff


	//   ....[1]....
        /*0054*/ 	.word	0xffffffff


	//   ....[2]....
        /*0058*/ 	.word	0xffffffff


	//   ....[3]....
        /*005c*/ 	.word	0xffffffff


	//   ....[4]....
        /*0060*/ 	.word	0xffffffff


	//   ....[5]....
        /*0064*/ 	.word	0xffffffff


	//   ....[6]....
        /*0068*/ 	.word	0xffffffff


	//----- nvinfo : EIATTR_COOP_GROUP_INSTR_OFFSETS
	.align		4
.L_24:
        /*006c*/ 	.byte	0x04, 0x28
        /*006e*/ 	.short	(.L_26 - .L_25)


	//   ....[0]....
.L_25:
        /*0070*/ 	.word	0x00000060


	//   ....[1]....
        /*0074*/ 	.word	0x00000070


	//   ....[2]....
        /*0078*/ 	.word	0x00000130


	//   ....[3]....
        /*007c*/ 	.word	0x00000710


	//   ....[4]....
        /*0080*/ 	.word	0x00000750


	//   ....[5]....
        /*0084*/ 	.word	0x000007d0


	//   ....[6]....
        /*0088*/ 	.word	0x00000da0


	//----- nvinfo : EIATTR_REG_RECONFIG
	.align		4
.L_26:
        /*008c*/ 	.byte	0x01, 0x54
	.zero		2


	//----- nvinfo : EIATTR_MBARRIER_INSTR_OFFSETS
	.align		4
        /*0090*/ 	.byte	0x04, 0x39
        /*0092*/ 	.short	(.L_28 - .L_27)


	//   ....[0]....
.L_27:
        /*0094*/ 	.word	0x00000250
        /*0098*/ 	.word	0x000000ff
        /*009c*/ 	.word	0x00000000
        /*00a0*/ 	.short	0x0100
        /*00a2*/ 	.byte	0x08
	.zero		1


	//   ....[1]....
        /*00a4*/ 	.word	0x00000260
        /*00a8*/ 	.word	0x000000ff
        /*00ac*/ 	.word	0x00000128
        /*00b0*/ 	.short	0x0100
        /*00b2*/ 	.byte	0x08
	.zero		1


	//   ....[2]....
        /*00b4*/ 	.word	0x00000270
        /*00b8*/ 	.word	0x000000ff
        /*00bc*/ 	.word	0x00000008
        /*00c0*/ 	.short	0x0100
        /*00c2*/ 	.byte	0x08
	.zero		1


	//   ....[3]....
        /*00c4*/ 	.word	0x00000280
        /*00c8*/ 	.word	0x000000ff
        /*00cc*/ 	.word	0x00000130
        /*00d0*/ 	.short	0x0100
        /*00d2*/ 	.byte	0x08
	.zero		1


	//   ....[4]....
        /*00d4*/ 	.word	0x00000290
        /*00d8*/ 	.word	0x000000ff
        /*00dc*/ 	.word	0x00000010
        /*00e0*/ 	.short	0x0100
        /*00e2*/ 	.byte	0x08
	.zero		1


	//   ....[5]....
        /*00e4*/ 	.word	0x000002a0
        /*00e8*/ 	.word	0x000000ff
        /*00ec*/ 	.word	0x00000138
        /*00f0*/ 	.short	0x0100
        /*00f2*/ 	.byte	0x08
	.zero		1


	//   ....[6]....
        /*00f4*/ 	.word	0x000002b0
        /*00f8*/ 	.word	0x000000ff
        /*00fc*/ 	.word	0x00000018
        /*0100*/ 	.short	0x0100
        /*0102*/ 	.byte	0x08
	.zero		1


	//   ....[7]....
        /*0104*/ 	.word	0x000002c0
        /*0108*/ 	.word	0x000000ff
        /*010c*/ 	.word	0x00000140
        /*0110*/ 	.short	0x0100
        /*0112*/ 	.byte	0x08
	.zero		1


	//   ....[8]....
        /*0114*/ 	.word	0x000002d0
        /*0118*/ 	.word	0x000000ff
        /*011c*/ 	.word	0x00000020
        /*0120*/ 	.short	0x0100
        /*0122*/ 	.byte	0x08
	.zero		1


	//   ....[9]....
        /*0124*/ 	.word	0x000002e0
        /*0128*/ 	.word	0x000000ff
        /*012c*/ 	.word	0x00000148
        /*0130*/ 	.short	0x0100
        /*0132*/ 	.byte	0x08
	.zero		1


	//   ....[10]....
        /*0134*/ 	.word	0x000002f0
        /*0138*/ 	.word	0x000000ff
        /*013c*/ 	.word	0x00000028
        /*0140*/ 	.short	0x0100
        /*0142*/ 	.byte	0x08
	.zero		1


	//   ....[11]....
        /*0144*/ 	.word	0x00000300
        /*0148*/ 	.word	0x000000ff
        /*014c*/ 	.word	0x00000150
        /*0150*/ 	.short	0x0100
        /*0152*/ 	.byte	0x08
	.zero		1


	//   ....[12]....
        /*0154*/ 	.word	0x00000310
        /*0158*/ 	.word	0x000000ff
        /*015c*/ 	.word	0x00000030
        /*0160*/ 	.short	0x0100
        /*0162*/ 	.byte	0x08
	.zero		1


	//   ....[13]....
        /*0164*/ 	.word	0x00000320
        /*0168*/ 	.word	0x000000ff
        /*016c*/ 	.word	0x00000158
        /*0170*/ 	.short	0x0100
        /*0172*/ 	.byte	0x08
	.zero		1


	//   ....[14]....
        /*0174*/ 	.word	0x00000330
        /*0178*/ 	.word	0x000000ff
        /*017c*/ 	.word	0x00000038
        /*0180*/ 	.short	0x0100
        /*0182*/ 	.byte	0x08
	.zero		1


	//   ....[15]....
        /*0184*/ 	.word	0x00000340
        /*0188*/ 	.word	0x000000ff
        /*018c*/ 	.word	0x00000160
        /*0190*/ 	.short	0x0100
        /*0192*/ 	.byte	0x08
	.zero		1


	//   ....[16]....
        /*0194*/ 	.word	0x00000350
        /*0198*/ 	.word	0x000000ff
        /*019c*/ 	.word	0x00000040
        /*01a0*/ 	.short	0x0100
        /*01a2*/ 	.byte	0x08
	.zero		1


	//   ....[17]....
        /*01a4*/ 	.word	0x00000360
        /*01a8*/ 	.word	0x000000ff
        /*01ac*/ 	.word	0x00000168
        /*01b0*/ 	.short	0x0100
        /*01b2*/ 	.byte	0x08
	.zero		1


	//   ....[18]....
        /*01b4*/ 	.word	0x00000370
        /*01b8*/ 	.word	0x000000ff
        /*01bc*/ 	.word	0x00000048
        /*01c0*/ 	.short	0x0100
        /*01c2*/ 	.byte	0x08
	.zero		1


	//   ....[19]....
        /*01c4*/ 	.word	0x00000380
        /*01c8*/ 	.word	0x000000ff
        /*01cc*/ 	.word	0x00000170
        /*01d0*/ 	.short	0x0100
        /*01d2*/ 	.byte	0x08
	.zero		1


	//   ....[20]....
        /*01d4*/ 	.word	0x00000390
        /*01d8*/ 	.word	0x000000ff
        /*01dc*/ 	.word	0x00000050
        /*01e0*/ 	.short	0x0100
        /*01e2*/ 	.byte	0x08
	.zero		1


	//   ....[21]....
        /*01e4*/ 	.word	0x000003a0
        /*01e8*/ 	.word	0x000000ff
        /*01ec*/ 	.word	0x00000178
        /*01f0*/ 	.short	0x0100
        /*01f2*/ 	.byte	0x08
	.zero		1


	//   ....[22]....
        /*01f4*/ 	.word	0x000003b0
        /*01f8*/ 	.word	0x000000ff
        /*01fc*/ 	.word	0x00000058
        /*0200*/ 	.short	0x0100
        /*0202*/ 	.byte	0x08
	.zero		1


	//   ....[23]....
        /*0204*/ 	.word	0x000003c0
        /*0208*/ 	.word	0x000000ff
        /*020c*/ 	.word	0x00000180
        /*0210*/ 	.short	0x0100
        /*0212*/ 	.byte	0x08
	.zero		1


	//   ....[24]....
        /*0214*/ 	.word	0x000003d0
        /*0218*/ 	.word	0x000000ff
        /*021c*/ 	.word	0x00000060
        /*0220*/ 	.short	0x0100
        /*0222*/ 	.byte	0x08
	.zero		1


	//   ....[25]....
        /*0224*/ 	.word	0x000003e0
        /*0228*/ 	.word	0x000000ff
        /*022c*/ 	.word	0x00000188
        /*0230*/ 	.short	0x0100
        /*0232*/ 	.byte	0x08
	.zero		1


	//   ....[26]....
        /*0234*/ 	.word	0x000003f0
        /*0238*/ 	.word	0x000000ff
        /*023c*/ 	.word	0x00000068
        /*0240*/ 	.short	0x0100
        /*0242*/ 	.byte	0x08
	.zero		1


	//   ....[27]....
        /*0244*/ 	.word	0x00000400
        /*0248*/ 	.word	0x000000ff
        /*024c*/ 	.word	0x00000190
        /*0250*/ 	.short	0x0100
        /*0252*/ 	.byte	0x08
	.zero		1


	//   ....[28]....
        /*0254*/ 	.word	0x00000410
        /*0258*/ 	.word	0x000000ff
        /*025c*/ 	.word	0x00000070
        /*0260*/ 	.short	0x0100
        /*0262*/ 	.byte	0x08
	.zero		1


	//   ....[29]....
        /*0264*/ 	.word	0x00000420
        /*0268*/ 	.word	0x000000ff
        /*026c*/ 	.word	0x00000198
        /*0270*/ 	.short	0x0100
        /*0272*/ 	.byte	0x08
	.zero		1


	//   ....[30]....
        /*0274*/ 	.word	0x00000430
        /*0278*/ 	.word	0x000000ff
        /*027c*/ 	.word	0x00000078
        /*0280*/ 	.short	0x0100
        /*0282*/ 	.byte	0x08
	.zero		1


	//   ....[31]....
        /*0284*/ 	.word	0x00000440
        /*0288*/ 	.word	0x000000ff
        /*028c*/ 	.word	0x000001a0
        /*0290*/ 	.short	0x0100
        /*0292*/ 	.byte	0x08
	.zero		1


	//   ....[32]....
        /*0294*/ 	.word	0x00000450
        /*0298*/ 	.word	0x000000ff
        /*029c*/ 	.word	0x00000080
        /*02a0*/ 	.short	0x0100
        /*02a2*/ 	.byte	0x08
	.zero		1


	//   ....[33]....
        /*02a4*/ 	.word	0x00000460
        /*02a8*/ 	.word	0x000000ff
        /*02ac*/ 	.word	0x000001a8
        /*02b0*/ 	.short	0x0100
        /*02b2*/ 	.byte	0x08
	.zero		1


	//   ....[34]....
        /*02b4*/ 	.word	0x00000470
        /*02b8*/ 	.word	0x000000ff
        /*02bc*/ 	.word	0x00000088
        /*02c0*/ 	.short	0x0100
        /*02c2*/ 	.byte	0x08
	.zero		1


	//   ....[35]....
        /*02c4*/ 	.word	0x00000480
        /*02c8*/ 	.word	0x000000ff
        /*02cc*/ 	.word	0x000001b0
        /*02d0*/ 	.short	0x0100
        /*02d2*/ 	.byte	0x08
	.zero		1


	//   ....[36]....
        /*02d4*/ 	.word	0x00000490
        /*02d8*/ 	.word	0x000000ff
        /*02dc*/ 	.word	0x00000090
        /*02e0*/ 	.short	0x0100
        /*02e2*/ 	.byte	0x08
	.zero		1


	//   ....[37]....
        /*02e4*/ 	.word	0x000004a0
        /*02e8*/ 	.word	0x000000ff
        /*02ec*/ 	.word	0x000001b8
        /*02f0*/ 	.short	0x0100
        /*02f2*/ 	.byte	0x08
	.zero		1


	//   ....[38]....
        /*02f4*/ 	.word	0x000004b0
        /*02f8*/ 	.word	0x000000ff
        /*02fc*/ 	.word	0x00000098
        /*0300*/ 	.short	0x0100
        /*0302*/ 	.byte	0x08
	.zero		1


	//   ....[39]....
        /*0304*/ 	.word	0x000004c0
        /*0308*/ 	.word	0x000000ff
        /*030c*/ 	.word	0x000001c0
        /*0310*/ 	.short	0x0100
        /*0312*/ 	.byte	0x08
	.zero		1


	//   ....[40]....
        /*0314*/ 	.word	0x000004d0
        /*0318*/ 	.word	0x000000ff
        /*031c*/ 	.word	0x000000a0
        /*0320*/ 	.short	0x0100
        /*0322*/ 	.byte	0x08
	.zero		1


	//   ....[41]....
        /*0324*/ 	.word	0x000004e0
        /*0328*/ 	.word	0x000000ff
        /*032c*/ 	.word	0x000001c8
        /*0330*/ 	.short	0x0100
        /*0332*/ 	.byte	0x08
	.zero		1


	//   ....[42]....
        /*0334*/ 	.word	0x000004f0
        /*0338*/ 	.word	0x000000ff
        /*033c*/ 	.word	0x000000a8
        /*0340*/ 	.short	0x0100
        /*0342*/ 	.byte	0x08
	.zero		1


	//   ....[43]....
        /*0344*/ 	.word	0x00000500
        /*0348*/ 	.word	0x000000ff
        /*034c*/ 	.word	0x000001d0
        /*0350*/ 	.short	0x0100
        /*0352*/ 	.byte	0x08
	.zero		1


	//   ....[44]....
        /*0354*/ 	.word	0x00000510
        /*0358*/ 	.word	0x000000ff
        /*035c*/ 	.word	0x000000b0
        /*0360*/ 	.short	0x0100
        /*0362*/ 	.byte	0x08
	.zero		1


	//   ....[45]....
        /*0364*/ 	.word	0x00000520
        /*0368*/ 	.word	0x000000ff
        /*036c*/ 	.word	0x000001d8
        /*0370*/ 	.short	0x0100
        /*0372*/ 	.byte	0x08
	.zero		1


	//   ....[46]....
        /*0374*/ 	.word	0x00000530
        /*0378*/ 	.word	0x000000ff
        /*037c*/ 	.word	0x000000b8
        /*0380*/ 	.short	0x0100
        /*0382*/ 	.byte	0x08
	.zero		1


	//   ....[47]....
        /*0384*/ 	.word	0x00000540
        /*0388*/ 	.word	0x000000ff
        /*038c*/ 	.word	0x000001e0
        /*0390*/ 	.short	0x0100
        /*0392*/ 	.byte	0x08
	.zero		1


	//   ....[48]....
        /*0394*/ 	.word	0x00000550
        /*0398*/ 	.word	0x000000ff
        /*039c*/ 	.word	0x000000c0
        /*03a0*/ 	.short	0x0100
        /*03a2*/ 	.byte	0x08
	.zero		1


	//   ....[49]....
        /*03a4*/ 	.word	0x00000560
        /*03a8*/ 	.word	0x000000ff
        /*03ac*/ 	.word	0x000001e8
        /*03b0*/ 	.short	0x0100
        /*03b2*/ 	.byte	0x08
	.zero		1


	//   ....[50]....
        /*03b4*/ 	.word	0x00000570
        /*03b8*/ 	.word	0x000000ff
        /*03bc*/ 	.word	0x000000c8
        /*03c0*/ 	.short	0x0100
        /*03c2*/ 	.byte	0x08
	.zero		1


	//   ....[51]....
        /*03c4*/ 	.word	0x00000580
        /*03c8*/ 	.word	0x000000ff
        /*03cc*/ 	.word	0x000001f0
        /*03d0*/ 	.short	0x0100
        /*03d2*/ 	.byte	0x08
	.zero		1


	//   ....[52]....
        /*03d4*/ 	.word	0x00000590
        /*03d8*/ 	.word	0x000000ff
        /*03dc*/ 	.word	0x000000d0
        /*03e0*/ 	.short	0x0100
        /*03e2*/ 	.byte	0x08
	.zero		1


	//   ....[53]....
        /*03e4*/ 	.word	0x000005a0
        /*03e8*/ 	.word	0x000000ff
        /*03ec*/ 	.word	0x000001f8
        /*03f0*/ 	.short	0x0100
        /*03f2*/ 	.byte	0x08
	.zero		1


	//   ....[54]....
        /*03f4*/ 	.word	0x000005b0
        /*03f8*/ 	.word	0x000000ff
        /*03fc*/ 	.word	0x000000d8
        /*0400*/ 	.short	0x0100
        /*0402*/ 	.byte	0x08
	.zero		1


	//   ....[55]....
        /*0404*/ 	.word	0x000005c0
        /*0408*/ 	.word	0x000000ff
        /*040c*/ 	.word	0x00000200
        /*0410*/ 	.short	0x0100
        /*0412*/ 	.byte	0x08
	.zero		1


	//   ....[56]....
        /*0414*/ 	.word	0x000005d0
        /*0418*/ 	.word	0x000000ff
        /*041c*/ 	.word	0x000000e0
        /*0420*/ 	.short	0x0100
        /*0422*/ 	.byte	0x08
	.zero		1


	//   ....[57]....
        /*0424*/ 	.word	0x000005e0
        /*0428*/ 	.word	0x000000ff
        /*042c*/ 	.word	0x00000208
        /*0430*/ 	.short	0x0100
        /*0432*/ 	.byte	0x08
	.zero		1


	//   ....[58]....
        /*0434*/ 	.word	0x000005f0
        /*0438*/ 	.word	0x000000ff
        /*043c*/ 	.word	0x000000e8
        /*0440*/ 	.short	0x0100
        /*0442*/ 	.byte	0x08
	.zero		1


	//   ....[59]....
        /*0444*/ 	.word	0x00000600
        /*0448*/ 	.word	0x000000ff
        /*044c*/ 	.word	0x00000210
        /*0450*/ 	.short	0x0100
        /*0452*/ 	.byte	0x08
	.zero		1


	//   ....[60]....
        /*0454*/ 	.word	0x00000610
        /*0458*/ 	.word	0x000000ff
        /*045c*/ 	.word	0x000000f0
        /*0460*/ 	.short	0x0100
        /*0462*/ 	.byte	0x08
	.zero		1


	//   ....[61]....
        /*0464*/ 	.word	0x00000620
        /*0468*/ 	.word	0x000000ff
        /*046c*/ 	.word	0x00000218
        /*0470*/ 	.short	0x0100
        /*0472*/ 	.byte	0x08
	.zero		1


	//   ....[62]....
        /*0474*/ 	.word	0x00000630
        /*0478*/ 	.word	0x000000ff
        /*047c*/ 	.word	0x000000f8
        /*0480*/ 	.short	0x0100
        /*0482*/ 	.byte	0x08
	.zero		1


	//   ....[63]....
        /*0484*/ 	.word	0x00000640
        /*0488*/ 	.word	0x000000ff
        /*048c*/ 	.word	0x00000220
        /*0490*/ 	.short	0x0100
        /*0492*/ 	.byte	0x08
	.zero		1


	//   ....[64]....
        /*0494*/ 	.word	0x00000650
        /*0498*/ 	.word	0x000000ff
        /*049c*/ 	.word	0x00000100
        /*04a0*/ 	.short	0x0100
        /*04a2*/ 	.byte	0x08
	.zero		1


	//   ....[65]....
        /*04a4*/ 	.word	0x00000660
        /*04a8*/ 	.word	0x000000ff
        /*04ac*/ 	.word	0x00000228
        /*04b0*/ 	.short	0x0100
        /*04b2*/ 	.byte	0x08
	.zero		1


	//   ....[66]....
        /*04b4*/ 	.word	0x00000670
        /*04b8*/ 	.word	0x000000ff
        /*04bc*/ 	.word	0x00000108
        /*04c0*/ 	.short	0x0100
        /*04c2*/ 	.byte	0x08
	.zero		1


	//   ....[67]....
        /*04c4*/ 	.word	0x00000680
        /*04c8*/ 	.word	0x000000ff
        /*04cc*/ 	.word	0x00000230
        /*04d0*/ 	.short	0x0100
        /*04d2*/ 	.byte	0x08
	.zero		1


	//   ....[68]....
        /*04d4*/ 	.word	0x00000690
        /*04d8*/ 	.word	0x000000ff
        /*04dc*/ 	.word	0x00000110
        /*04e0*/ 	.short	0x0100
        /*04e2*/ 	.byte	0x08
	.zero		1


	//   ....[69]....
        /*04e4*/ 	.word	0x000006a0
        /*04e8*/ 	.word	0x000000ff
        /*04ec*/ 	.word	0x00000238
        /*04f0*/ 	.short	0x0100
        /*04f2*/ 	.byte	0x08
	.zero		1


	//   ....[70]....
        /*04f4*/ 	.word	0x000006b0
        /*04f8*/ 	.word	0x000000ff
        /*04fc*/ 	.word	0x00000118
        /*0500*/ 	.short	0x0100
        /*0502*/ 	.byte	0x08
	.zero		1


	//   ....[71]....
        /*0504*/ 	.word	0x000006c0
        /*0508*/ 	.word	0x000000ff
        /*050c*/ 	.word	0x00000240
        /*0510*/ 	.short	0x0100
        /*0512*/ 	.byte	0x08
	.zero		1


	//   ....[72]....
        /*0514*/ 	.word	0x000006d0
        /*0518*/ 	.word	0x000000ff
        /*051c*/ 	.word	0x00000120
        /*0520*/ 	.short	0x0100
        /*0522*/ 	.byte	0x08
	.zero		1


	//   ....[73]....
        /*0524*/ 	.word	0x000006e0
        /*0528*/ 	.word	0x000000ff
        /*052c*/ 	.word	0x00000248
        /*0530*/ 	.short	0x0100
        /*0532*/ 	.byte	0x08
	.zero		1


	//   ....[74]....
        /*0534*/ 	.word	0x00000c10
        /*0538*/ 	.word	0x000000ff
        /*053c*/ 	.word	0x00000280
        /*0540*/ 	.short	0x0100
        /*0542*/ 	.byte	0x08
	.zero		1


	//   ....[75]....
        /*0544*/ 	.word	0x00000cb0
        /*0548*/ 	.word	0x000000ff
        /*054c*/ 	.word	0x00000288
        /*0550*/ 	.short	0x0100
        /*0552*/ 	.byte	0x08
	.zero		1


	//   ....[76]....
        /*0554*/ 	.word	0x00000d20
        /*0558*/ 	.word	0x000000ff
        /*055c*/ 	.word	0x00000260
        /*0560*/ 	.short	0x0100
        /*0562*/ 	.byte	0x09
	.zero		1


	//   ....[77]....
        /*0564*/ 	.word	0x00000d30
        /*0568*/ 	.word	0x000000ff
        /*056c*/ 	.word	0x00000268
        /*0570*/ 	.short	0x0100
        /*0572*/ 	.byte	0x09
	.zero		1


	//   ....[78]....
        /*0574*/ 	.word	0x00000d40
        /*0578*/ 	.word	0x000000ff
        /*057c*/ 	.word	0x00000270
        /*0580*/ 	.short	0x0100
        /*0582*/ 	.byte	0x09
	.zero		1


	//   ....[79]....
        /*0584*/ 	.word	0x00000d50
        /*0588*/ 	.word	0x000000ff
        /*058c*/ 	.word	0x00000278
        /*0590*/ 	.short	0x0100
        /*0592*/ 	.byte	0x09
	.zero		1


	//   ....[80]....
        /*0594*/ 	.word	0x00001ad0
        /*0598*/ 	.word	0x000000ff
        /*059c*/ 	.word	0xfffffff8
        /*05a0*/ 	.short	0x010a
        /*05a2*/ 	.byte	0x0b
	.zero		1


	//   ....[81]....
        /*05a4*/ 	.word	0x00001fb0
        /*05a8*/ 	.word	0x000000ff
        /*05ac*/ 	.word	0x00000000
        /*05b0*/ 	.short	0x010a
        /*05b2*/ 	.byte	0x06
	.zero		1


	//   ....[82]....
        /*05b4*/ 	.word	0x00001ff0
        /*05b8*/ 	.word	0x000000ff
        /*05bc*/ 	.word	0x00000000
        /*05c0*/ 	.short	0x010a
        /*05c2*/ 	.byte	0x06
	.zero		1


	//   ....[83]....
        /*05c4*/ 	.word	0x000028a0
        /*05c8*/ 	.word	0x000000ff
        /*05cc*/ 	.word	0x00000000
        /*05d0*/ 	.short	0x010a
        /*05d2*/ 	.byte	0x10
	.zero		1


	//   ....[84]....
        /*05d4*/ 	.word	0x000028e0
        /*05d8*/ 	.word	0x000000ff
        /*05dc*/ 	.word	0x00000000
        /*05e0*/ 	.short	0x010a
        /*05e2*/ 	.byte	0x10
	.zero		1


	//   ....[85]....
        /*05e4*/ 	.word	0x00002ef0
        /*05e8*/ 	.word	0x00000015
        /*05ec*/ 	.word	0x00000000
        /*05f0*/ 	.short	0x0101
        /*05f2*/ 	.byte	0x3f
	.zero		1


	//   ....[86]....
        /*05f4*/ 	.word	0x00003470
        /*05f8*/ 	.word	0x00000013
        /*05fc*/ 	.word	0x00000000
        /*0600*/ 	.short	0x0101
        /*0602*/ 	.byte	0x16
	.zero		1


	//   ....[87]....
        /*0604*/ 	.word	0x000035b0
        /*0608*/ 	.word	0x00000012
        /*060c*/ 	.word	0x00000000
        /*0610*/ 	.short	0x0101
        /*0612*/ 	.byte	0x3f
	.zero		1


	//   ....[88]....
        /*0614*/ 	.word	0x00003670
        /*0618*/ 	.word	0x000000ff
        /*061c*/ 	.word	0x00000008
        /*0620*/ 	.short	0x010a
        /*0622*/ 	.byte	0x0b
	.zero		1


	//   ....[89]....
        /*0624*/ 	.word	0x00007f30
        /*0628*/ 	.word	0x00000004
        /*062c*/ 	.word	0x00000000
        /*0630*/ 	.short	0x0101
        /*0632*/ 	.byte	0x16
	.zero		1


	//   ....[90]....
        /*0634*/ 	.word	0x00008930
        /*0638*/ 	.word	0x00000013
        /*063c*/ 	.word	0x00000128
        /*0640*/ 	.short	0x010a
        /*0642*/ 	.byte	0x3f
	.zero		1


	//   ....[91]....
        /*0644*/ 	.word	0x00008d50
        /*0648*/ 	.word	0x0000000a
        /*064c*/ 	.word	0x00000288
        /*0650*/ 	.short	0x0101
        /*0652*/ 	.byte	0x3f
	.zero		1


	//   ....[92]....
        /*0654*/ 	.word	0x00009460
        /*0658*/ 	.word	0x00000005
        /*065c*/ 	.word	0x00000000
        /*0660*/ 	.short	0x010a
        /*0662*/ 	.byte	0x3f
	.zero		1


	//   ....[93]....
        /*0664*/ 	.word	0x000094e0
        /*0668*/ 	.word	0x00000007
        /*066c*/ 	.word	0x00000000
        /*0670*/ 	.short	0x010a
        /*0672*/ 	.byte	0x3f
	.zero		1


	//   ....[94]....
        /*0674*/ 	.word	0x00009570
        /*0678*/ 	.word	0x00000006
        /*067c*/ 	.word	0x00000000
        /*0680*/ 	.short	0x010a
        /*0682*/ 	.byte	0x3f
	.zero		1


	//   ....[95]....
        /*0684*/ 	.word	0x00009600
        /*0688*/ 	.word	0x00000009
        /*068c*/ 	.word	0x00000000
        /*0690*/ 	.short	0x010a
        /*0692*/ 	.byte	0x3f
	.zero		1


	//   ....[96]....
        /*0694*/ 	.word	0x00009690
        /*0698*/ 	.word	0x00000006
        /*069c*/ 	.word	0x00000000
        /*06a0*/ 	.short	0x010a
        /*06a2*/ 	.byte	0x3f
	.zero		1


	//   ....[97]....
        /*06a4*/ 	.word	0x00009720
        /*06a8*/ 	.word	0x00000009
        /*06ac*/ 	.word	0x00000000
        /*06b0*/ 	.short	0x010a
        /*06b2*/ 	.byte	0x3f
	.zero		1


	//   ....[98]....
        /*06b4*/ 	.word	0x000097b0
        /*06b8*/ 	.word	0x00000006
        /*06bc*/ 	.word	0x00000000
        /*06c0*/ 	.short	0x010a
        /*06c2*/ 	.byte	0x3f
	.zero		1


	//   ....[99]....
        /*06c4*/ 	.word	0x00009840
        /*06c8*/ 	.word	0x00000009
        /*06cc*/ 	.word	0x00000000
        /*06d0*/ 	.short	0x010a
        /*06d2*/ 	.byte	0x3f
	.zero		1


	//   ....[100]....
        /*06d4*/ 	.word	0x000098d0
        /*06d8*/ 	.word	0x00000006
        /*06dc*/ 	.word	0x00000000
        /*06e0*/ 	.short	0x010a
        /*06e2*/ 	.byte	0x3f
	.zero		1


	//   ....[101]....
        /*06e4*/ 	.word	0x00009960
        /*06e8*/ 	.word	0x00000009
        /*06ec*/ 	.word	0x00000000
        /*06f0*/ 	.short	0x010a
        /*06f2*/ 	.byte	0x3f
	.zero		1


	//   ....[102]....
        /*06f4*/ 	.word	0x000099f0
        /*06f8*/ 	.word	0x00000006
        /*06fc*/ 	.word	0x00000000
        /*0700*/ 	.short	0x010a
        /*0702*/ 	.byte	0x3f
	.zero		1


	//   ....[103]....
        /*0704*/ 	.word	0x00009a80
        /*0708*/ 	.word	0x00000009
        /*070c*/ 	.word	0x00000000
        /*0710*/ 	.short	0x010a
        /*0712*/ 	.byte	0x3f
	.zero		1


	//   ....[104]....
        /*0714*/ 	.word	0x00009b10
        /*0718*/ 	.word	0x00000006
        /*071c*/ 	.word	0x00000000
        /*0720*/ 	.short	0x010a
        /*0722*/ 	.byte	0x3f
	.zero		1


	//   ....[105]....
        /*0724*/ 	.word	0x00009ba0
        /*0728*/ 	.word	0x00000009
        /*072c*/ 	.word	0x00000000
        /*0730*/ 	.short	0x010a
        /*0732*/ 	.byte	0x3f
	.zero		1


	//   ....[106]....
        /*0734*/ 	.word	0x00009c30
        /*0738*/ 	.word	0x00000006
        /*073c*/ 	.word	0x00000000
        /*0740*/ 	.short	0x010a
        /*0742*/ 	.byte	0x3f
	.zero		1


	//   ....[107]....
        /*0744*/ 	.word	0x00009cc0
        /*0748*/ 	.word	0x00000009
        /*074c*/ 	.word	0x00000000
        /*0750*/ 	.short	0x010a
        /*0752*/ 	.byte	0x3f
	.zero		1


	//   ....[108]....
        /*0754*/ 	.word	0x00009d50
        /*0758*/ 	.word	0x00000006
        /*075c*/ 	.word	0x00000000
        /*0760*/ 	.short	0x010a
        /*0762*/ 	.byte	0x3f
	.zero		1


	//   ....[109]....
        /*0764*/ 	.word	0x00009de0
        /*0768*/ 	.word	0x00000009
        /*076c*/ 	.word	0x00000000
        /*0770*/ 	.short	0x010a
        /*0772*/ 	.byte	0x3f
	.zero		1


	//   ....[110]....
        /*0774*/ 	.word	0x00009e70
        /*0778*/ 	.word	0x00000006
        /*077c*/ 	.word	0x00000000
        /*0780*/ 	.short	0x010a
        /*0782*/ 	.byte	0x3f
	.zero		1


	//   ....[111]....
        /*0784*/ 	.word	0x00009f00
        /*0788*/ 	.word	0x00000009
        /*078c*/ 	.word	0x00000000
        /*0790*/ 	.short	0x010a
        /*0792*/ 	.byte	0x3f
	.zero		1


	//   ....[112]....
        /*0794*/ 	.word	0x00009f90
        /*0798*/ 	.word	0x00000006
        /*079c*/ 	.word	0x00000000
        /*07a0*/ 	.short	0x010a
        /*07a2*/ 	.byte	0x3f
	.zero		1


	//   ....[113]....
        /*07a4*/ 	.word	0x0000a020
        /*07a8*/ 	.word	0x00000009
        /*07ac*/ 	.word	0x00000000
        /*07b0*/ 	.short	0x010a
        /*07b2*/ 	.byte	0x3f
	.zero		1


	//   ....[114]....
        /*07b4*/ 	.word	0x0000a0b0
        /*07b8*/ 	.word	0x00000006
        /*07bc*/ 	.word	0x00000000
        /*07c0*/ 	.short	0x010a
        /*07c2*/ 	.byte	0x3f
	.zero		1


	//   ....[115]....
        /*07c4*/ 	.word	0x0000a140
        /*07c8*/ 	.word	0x00000009
        /*07cc*/ 	.word	0x00000000
        /*07d0*/ 	.short	0x010a
        /*07d2*/ 	.byte	0x3f
	.zero		1


	//   ....[116]....
        /*07d4*/ 	.word	0x0000a1d0
        /*07d8*/ 	.word	0x00000006
        /*07dc*/ 	.word	0x00000000
        /*07e0*/ 	.short	0x010a
        /*07e2*/ 	.byte	0x3f
	.zero		1


	//   ....[117]....
        /*07e4*/ 	.word	0x0000a260
        /*07e8*/ 	.word	0x00000009
        /*07ec*/ 	.word	0x00000000
        /*07f0*/ 	.short	0x010a
        /*07f2*/ 	.byte	0x3f
	.zero		1


	//   ....[118]....
        /*07f4*/ 	.word	0x0000a2f0
        /*07f8*/ 	.word	0x00000006
        /*07fc*/ 	.word	0x00000000
        /*0800*/ 	.short	0x010a
        /*0802*/ 	.byte	0x3f
	.zero		1


	//   ....[119]....
        /*0804*/ 	.word	0x0000a380
        /*0808*/ 	.word	0x00000009
        /*080c*/ 	.word	0x00000000
        /*0810*/ 	.short	0x010a
        /*0812*/ 	.byte	0x3f
	.zero		1


	//   ....[120]....
        /*0814*/ 	.word	0x0000a410
        /*0818*/ 	.word	0x00000006
        /*081c*/ 	.word	0x00000000
        /*0820*/ 	.short	0x010a
        /*0822*/ 	.byte	0x3f
	.zero		1


	//   ....[121]....
        /*0824*/ 	.word	0x0000a4a0
        /*0828*/ 	.word	0x00000009
        /*082c*/ 	.word	0x00000000
        /*0830*/ 	.short	0x010a
        /*0832*/ 	.byte	0x3f
	.zero		1


	//   ....[122]....
        /*0834*/ 	.word	0x0000a530
        /*0838*/ 	.word	0x00000006
        /*083c*/ 	.word	0x00000000
        /*0840*/ 	.short	0x010a
        /*0842*/ 	.byte	0x3f
	.zero		1


	//   ....[123]....
        /*0844*/ 	.word	0x0000a5c0
        /*0848*/ 	.word	0x00000009
        /*084c*/ 	.word	0x00000000
        /*0850*/ 	.short	0x010a
        /*0852*/ 	.byte	0x3f
	.zero		1


	//   ....[124]....
        /*0854*/ 	.word	0x0000a650
        /*0858*/ 	.word	0x00000006
        /*085c*/ 	.word	0x00000000
        /*0860*/ 	.short	0x010a
        /*0862*/ 	.byte	0x3f
	.zero		1


	//   ....[125]....
        /*0864*/ 	.word	0x0000a6e0
        /*0868*/ 	.word	0x00000009
        /*086c*/ 	.word	0x00000000
        /*0870*/ 	.short	0x010a
        /*0872*/ 	.byte	0x3f
	.zero		1


	//   ....[126]....
        /*0874*/ 	.word	0x0000a770
        /*0878*/ 	.word	0x00000008
        /*087c*/ 	.word	0x00000000
        /*0880*/ 	.short	0x010a
        /*0882*/ 	.byte	0x3f
	.zero		1


	//   ....[127]....
        /*0884*/ 	.word	0x0000a800
        /*0888*/ 	.word	0x0000000b
        /*088c*/ 	.word	0x00000000
        /*0890*/ 	.short	0x010a
        /*0892*/ 	.byte	0x3f
	.zero		1


	//   ....[128]....
        /*0894*/ 	.word	0x0000a890
        /*0898*/ 	.word	0x00000003
        /*089c*/ 	.word	0x00000000
        /*08a0*/ 	.short	0x010a
        /*08a2*/ 	.byte	0x3f
	.zero		1


	//   ....[129]....
        /*08a4*/ 	.word	0x0000a900
        /*08a8*/ 	.word	0x00000013
        /*08ac*/ 	.word	0xfffffff8
        /*08b0*/ 	.short	0x010a
        /*08b2*/ 	.byte	0x3f
	.zero		1


	//   ....[130]....
        /*08b4*/ 	.word	0x0000a960
        /*08b8*/ 	.word	0x00000013
        /*08bc*/ 	.word	0x00000000
        /*08c0*/ 	.short	0x010a
        /*08c2*/ 	.byte	0x3f
	.zero		1


	//   ....[131]....
        /*08c4*/ 	.word	0x0000a9c0
        /*08c8*/ 	.word	0x00000015
        /*08cc*/ 	.word	0x00000000
        /*08d0*/ 	.short	0x010a
        /*08d2*/ 	.byte	0x3f
	.zero		1


	//   ....[132]....
        /*08d4*/ 	.word	0x0000aa20
        /*08d8*/ 	.word	0x00000013
        /*08dc*/ 	.word	0x00000008
        /*08e0*/ 	.short	0x010a
        /*08e2*/ 	.byte	0x3f
	.zero		1


	//   ....[133]....
        /*08e4*/ 	.word	0x0000aaf0
        /*08e8*/ 	.word	0x00000013
        /*08ec*/ 	.word	0x00000128
        /*08f0*/ 	.short	0x010a
        /*08f2*/ 	.byte	0x3f
	.zero		1


	//   ....[134]....
        /*08f4*/ 	.word	0x0000abd0
        /*08f8*/ 	.word	0x00000005
        /*08fc*/ 	.word	0x00000000
        /*0900*/ 	.short	0x010a
        /*0902*/ 	.byte	0x3f
	.zero		1


	//   ....[135]....
        /*0904*/ 	.word	0x0000ac20
        /*0908*/ 	.word	0x00000007
        /*090c*/ 	.word	0x00000000
        /*0910*/ 	.short	0x010a
        /*0912*/ 	.byte	0x3f
	.zero		1


	//   ....[136]....
        /*0914*/ 	.word	0x0000ac70
        /*0918*/ 	.word	0x00000006
        /*091c*/ 	.word	0x00000000
        /*0920*/ 	.short	0x010a
        /*0922*/ 	.byte	0x3f
	.zero		1


	//   ....[137]....
        /*0924*/ 	.word	0x0000acc0
        /*0928*/ 	.word	0x00000009
        /*092c*/ 	.word	0x00000000
        /*0930*/ 	.short	0x010a
        /*0932*/ 	.byte	0x3f
	.zero		1


	//   ....[138]....
        /*0934*/ 	.word	0x0000ad10
        /*0938*/ 	.word	0x00000006
        /*093c*/ 	.word	0x00000000
        /*0940*/ 	.short	0x010a
        /*0942*/ 	.byte	0x3f
	.zero		1


	//   ....[139]....
        /*0944*/ 	.word	0x0000ad60
        /*0948*/ 	.word	0x00000009
        /*094c*/ 	.word	0x00000000
        /*0950*/ 	.short	0x010a
        /*0952*/ 	.byte	0x3f
	.zero		1


	//   ....[140]....
        /*0954*/ 	.word	0x0000adb0
        /*0958*/ 	.word	0x00000006
        /*095c*/ 	.word	0x00000000
        /*0960*/ 	.short	0x010a
        /*0962*/ 	.byte	0x3f
	.zero		1


	//   ....[141]....
        /*0964*/ 	.word	0x0000ae00
        /*0968*/ 	.word	0x00000009
        /*096c*/ 	.word	0x00000000
        /*0970*/ 	.short	0x010a
        /*0972*/ 	.byte	0x3f
	.zero		1


	//   ....[142]....
        /*0974*/ 	.word	0x0000ae50
        /*0978*/ 	.word	0x00000006
        /*097c*/ 	.word	0x00000000
        /*0980*/ 	.short	0x010a
        /*0982*/ 	.byte	0x3f
	.zero		1


	//   ....[143]....
        /*0984*/ 	.word	0x0000aea0
        /*0988*/ 	.word	0x00000009
        /*098c*/ 	.word	0x00000000
        /*0990*/ 	.short	0x010a
        /*0992*/ 	.byte	0x3f
	.zero		1


	//   ....[144]....
        /*0994*/ 	.word	0x0000aef0
        /*0998*/ 	.word	0x00000006
        /*099c*/ 	.word	0x00000000
        /*09a0*/ 	.short	0x010a
        /*09a2*/ 	.byte	0x3f
	.zero		1


	//   ....[145]....
        /*09a4*/ 	.word	0x0000af40
        /*09a8*/ 	.word	0x00000009
        /*09ac*/ 	.word	0x00000000
        /*09b0*/ 	.short	0x010a
        /*09b2*/ 	.byte	0x3f
	.zero		1


	//   ....[146]....
        /*09b4*/ 	.word	0x0000af90
        /*09b8*/ 	.word	0x00000006
        /*09bc*/ 	.word	0x00000000
        /*09c0*/ 	.short	0x010a
        /*09c2*/ 	.byte	0x3f
	.zero		1


	//   ....[147]....
        /*09c4*/ 	.word	0x0000afe0
        /*09c8*/ 	.word	0x00000009
        /*09cc*/ 	.word	0x00000000
        /*09d0*/ 	.short	0x010a
        /*09d2*/ 	.byte	0x3f
	.zero		1


	//   ....[148]....
        /*09d4*/ 	.word	0x0000b030
        /*09d8*/ 	.word	0x00000006
        /*09dc*/ 	.word	0x00000000
        /*09e0*/ 	.short	0x010a
        /*09e2*/ 	.byte	0x3f
	.zero		1


	//   ....[149]....
        /*09e4*/ 	.word	0x0000b080
        /*09e8*/ 	.word	0x00000009
        /*09ec*/ 	.word	0x00000000
        /*09f0*/ 	.short	0x010a
        /*09f2*/ 	.byte	0x3f
	.zero		1


	//   ....[150]....
        /*09f4*/ 	.word	0x0000b0d0
        /*09f8*/ 	.word	0x00000006
        /*09fc*/ 	.word	0x00000000
        /*0a00*/ 	.short	0x010a
        /*0a02*/ 	.byte	0x3f
	.zero		1


	//   ....[151]....
        /*0a04*/ 	.word	0x0000b120
        /*0a08*/ 	.word	0x00000009
        /*0a0c*/ 	.word	0x00000000
        /*0a10*/ 	.short	0x010a
        /*0a12*/ 	.byte	0x3f
	.zero		1


	//   ....[152]....
        /*0a14*/ 	.word	0x0000b170
        /*0a18*/ 	.word	0x00000006
        /*0a1c*/ 	.word	0x00000000
        /*0a20*/ 	.short	0x010a
        /*0a22*/ 	.byte	0x3f
	.zero		1


	//   ....[153]....
        /*0a24*/ 	.word	0x0000b1c0
        /*0a28*/ 	.word	0x00000009
        /*0a2c*/ 	.word	0x00000000
        /*0a30*/ 	.short	0x010a
        /*0a32*/ 	.byte	0x3f
	.zero		1


	//   ....[154]....
        /*0a34*/ 	.word	0x0000b210
        /*0a38*/ 	.word	0x00000006
        /*0a3c*/ 	.word	0x00000000
        /*0a40*/ 	.short	0x010a
        /*0a42*/ 	.byte	0x3f
	.zero		1


	//   ....[155]....
        /*0a44*/ 	.word	0x0000b260
        /*0a48*/ 	.word	0x00000009
        /*0a4c*/ 	.word	0x00000000
        /*0a50*/ 	.short	0x010a
        /*0a52*/ 	.byte	0x3f
	.zero		1


	//   ....[156]....
        /*0a54*/ 	.word	0x0000b2b0
        /*0a58*/ 	.word	0x00000006
        /*0a5c*/ 	.word	0x00000000
        /*0a60*/ 	.short	0x010a
        /*0a62*/ 	.byte	0x3f
	.zero		1


	//   ....[157]....
        /*0a64*/ 	.word	0x0000b300
        /*0a68*/ 	.word	0x00000009
        /*0a6c*/ 	.word	0x00000000
        /*0a70*/ 	.short	0x010a
        /*0a72*/ 	.byte	0x3f
	.zero		1


	//   ....[158]....
        /*0a74*/ 	.word	0x0000b350
        /*0a78*/ 	.word	0x00000006
        /*0a7c*/ 	.word	0x00000000
        /*0a80*/ 	.short	0x010a
        /*0a82*/ 	.byte	0x3f
	.zero		1


	//   ....[159]....
        /*0a84*/ 	.word	0x0000b3a0
        /*0a88*/ 	.word	0x00000009
        /*0a8c*/ 	.word	0x00000000
        /*0a90*/ 	.short	0x010a
        /*0a92*/ 	.byte	0x3f
	.zero		1


	//   ....[160]....
        /*0a94*/ 	.word	0x0000b3f0
        /*0a98*/ 	.word	0x00000006
        /*0a9c*/ 	.word	0x00000000
        /*0aa0*/ 	.short	0x010a
        /*0aa2*/ 	.byte	0x3f
	.zero		1


	//   ....[161]....
        /*0aa4*/ 	.word	0x0000b440
        /*0aa8*/ 	.word	0x00000009
        /*0aac*/ 	.word	0x00000000
        /*0ab0*/ 	.short	0x010a
        /*0ab2*/ 	.byte	0x3f
	.zero		1


	//   ....[162]....
        /*0ab4*/ 	.word	0x0000b490
        /*0ab8*/ 	.word	0x00000006
        /*0abc*/ 	.word	0x00000000
        /*0ac0*/ 	.short	0x010a
        /*0ac2*/ 	.byte	0x3f
	.zero		1


	//   ....[163]....
        /*0ac4*/ 	.word	0x0000b4e0
        /*0ac8*/ 	.word	0x00000009
        /*0acc*/ 	.word	0x00000000
        /*0ad0*/ 	.short	0x010a
        /*0ad2*/ 	.byte	0x3f
	.zero		1


	//   ....[164]....
        /*0ad4*/ 	.word	0x0000b530
        /*0ad8*/ 	.word	0x00000006
        /*0adc*/ 	.word	0x00000000
        /*0ae0*/ 	.short	0x010a
        /*0ae2*/ 	.byte	0x3f
	.zero		1


	//   ....[165]....
        /*0ae4*/ 	.word	0x0000b580
        /*0ae8*/ 	.word	0x00000009
        /*0aec*/ 	.word	0x00000000
        /*0af0*/ 	.short	0x010a
        /*0af2*/ 	.byte	0x3f
	.zero		1


	//   ....[166]....
        /*0af4*/ 	.word	0x0000b5d0
        /*0af8*/ 	.word	0x00000006
        /*0afc*/ 	.word	0x00000000
        /*0b00*/ 	.short	0x010a
        /*0b02*/ 	.byte	0x3f
	.zero		1


	//   ....[167]....
        /*0b04*/ 	.word	0x0000b620
        /*0b08*/ 	.word	0x00000009
        /*0b0c*/ 	.word	0x00000000
        /*0b10*/ 	.short	0x010a
        /*0b12*/ 	.byte	0x3f
	.zero		1


	//   ....[168]....
        /*0b14*/ 	.word	0x0000b670
        /*0b18*/ 	.word	0x00000008
        /*0b1c*/ 	.word	0x00000000
        /*0b20*/ 	.short	0x010a
        /*0b22*/ 	.byte	0x3f
	.zero		1


	//   ....[169]....
        /*0b24*/ 	.word	0x0000b6c0
        /*0b28*/ 	.word	0x0000000b
        /*0b2c*/ 	.word	0x00000000
        /*0b30*/ 	.short	0x010a
        /*0b32*/ 	.byte	0x3f
	.zero		1


	//----- nvinfo : EIATTR_NUM_MBARRIERS
	.align		4
.L_28:
        /*0b34*/ 	.byte	0x03, 0x38
        /*0b36*/ 	.short	0x0050


	//----- nvinfo : EIATTR_EXIT_INSTR_OFFSETS
	.align		4
        /*0b38*/ 	.byte	0x04, 0x1c
        /*0b3a*/ 	.short	(.L_30 - .L_29)


	//   ....[0]....
.L_29:
        /*0b3c*/ 	.word	0x00001810


	//   ....[1]....
        /*0b40*/ 	.word	0x00001870


	//   ....[2]....
        /*0b44*/ 	.word	0x00008540


	//   ....[3]....
        /*0b48*/ 	.word	0x00008570


	//   ....[4]....
        /*0b4c*/ 	.word	0x0000a8e0


	//----- nvinfo : EIATTR_MAX_THREADS
	.align		4
.L_30:
        /*0b50*/ 	.byte	0x04, 0x05
        /*0b52*/ 	.short	(.L_32 - .L_31)
.L_31:
        /*0b54*/ 	.word	0x00000180
        /*0b58*/ 	.word	0x00000001
        /*0b5c*/ 	.word	0x00000001


	//----- nvinfo : EIATTR_CRS_STACK_SIZE
	.align		4
.L_32:
        /*0b60*/ 	.byte	0x04, 0x1e
        /*0b62*/ 	.short	(.L_34 - .L_33)
.L_33:
        /*0b64*/ 	.word	0x00000000


	//----- nvinfo : EIATTR_CBANK_PARAM_SIZE
	.align		4
.L_34:
        /*0b68*/ 	.byte	0x03, 0x19
        /*0b6a*/ 	.short	0x0470


	//----- nvinfo : EIATTR_PARAM_CBANK
	.align		4
        /*0b6c*/ 	.byte	0x04, 0x0a
        /*0b6e*/ 	.short	(.L_36 - .L_35)
	.align		4
.L_35:
        /*0b70*/ 	.word	index@(.nv.constant0._ZN7cutlass13device_kernelINS_4gemm6kernel13GemmUniversalIN4cute5tupleIJiiiiEEENS1_10collective13CollectiveMmaINS1_37MainloopSm90TmaGmmaWarpSpecializedFP8ILi37ENS5_IJNS4_1CILi2EEESB_NSA_ILi1EEEEEENS1_32KernelTmaWarpSpecializedPingpongEEENS5_IJNSA_ILi64EEENSA_ILi128EEENSA_ILi32EEEEEENS_12float_e4m3_tENS5_IJlSC_lEEESK_SL_NS4_8TiledMMAINS4_8MMA_AtomIJNS4_4SM904GMMA31MMA_64x128x32_F32E4M3E4M3_SS_TNILNSP_7ScaleInE1ELSR_1EEEEEENS4_6LayoutINS5_IJSC_SC_SC_EEENS5_IJNSA_ILi0EEESW_SW_EEEEENS5_IJNS4_10UnderscoreESZ_SZ_EEEEENS4_23SM90_TMA_LOAD_MULTICASTENS4_14ComposedLayoutINS4_7SwizzleILi1ELi4ELi3EEENS4_18smem_ptr_flag_bitsILi8EEENSU_INS5_IJNSA_ILi8EEESI_EEENS5_IJSI_SC_EEEEEEEvNS4_8identityES12_S1C_vS1D_EENS_8epilogue10collective6detail29Sm90TmaWarpSpecializedAdapterINS1G_15DefaultEpilogueISK_SL_SL_NS1F_6thread17LinearCombinationISK_Li1EffLNS1K_9ScaleType4KindE0ELNS_15FloatRoundStyleE2ESK_EENS1_15EpilogueDefaultEEEEEvvEEEEvNT_6ParamsE)
        /*0b74*/ 	.short	0x0210
        /*0b76*/ 	.short	0x0470


	//----- nvinfo : EIATTR_SW_WAR
	.align		4
.L_36:
        /*0b78*/ 	.byte	0x04, 0x36
        /*0b7a*/ 	.short	(.L_38 - .L_37)
.L_37:
        /*0b7c*/ 	.word	0x00000008
.L_38:


//--------------------- .nv.callgraph             --------------------------
	.section	.nv.callgraph,"",@"SHT_CUDA_CALLGRAPH"
	.align	4
	.sectionentsize	8
	.align		4
        /*0000*/ 	.word	0x00000000
	.align		4
        /*0004*/ 	.word	0xffffffff
	.align		4
        /*0008*/ 	.word	0x00000000
	.align		4
        /*000c*/ 	.word	0xfffffffe
	.align		4
        /*0010*/ 	.word	0x00000000
	.align		4
        /*0014*/ 	.word	0xfffffffd
	.align		4
        /*0018*/ 	.word	0x00000000
	.align		4
        /*001c*/ 	.word	0xfffffffc


//--------------------- .nv.constant4             --------------------------
	.section	.nv.constant4,"a",@progbits
	.align	8
	.align		8
.nv.constant4:
        /*0000*/ 	.dword	_ZN40_INTERNAL_3e114362_4_k_cu_91f1d155_240274cuda3std3__45__cpo5beginE
	.align		8
        /*0008*/ 	.dword	_ZN40_INTERNAL_3e114362_4_k_cu_91f1d155_240274cuda3std3__45__cpo3endE
	.align		8
        /*0010*/ 	.dword	_ZN40_INTERNAL_3e114362_4_k_cu_91f1d155_240274cuda3std3__45__cpo6cbeginE
	.align		8
        /*0018*/ 	.dword	_ZN40_INTERNAL_3e114362_4_k_cu_91f1d155_240274cuda3std3__45__cpo4cendE
	.align		8
        /*0020*/ 	.dword	_ZN40_INTERNAL_3e114362_4_k_cu_91f1d155_240274cuda3std3__442_GLOBAL__N__3e114362_4_k_cu_91f1d155_240276ignoreE
	.align		8
        /*0028*/ 	.dword	_ZN40_INTERNAL_3e114362_4_k_cu_91f1d155_240274cuda3std3__419piecewise_constructE
	.align		8
        /*0030*/ 	.dword	_ZN40_INTERNAL_3e114362_4_k_cu_91f1d155_240274cuda3std3__48in_placeE
	.align		8
        /*0038*/ 	.dword	_ZN40_INTERNAL_3e114362_4_k_cu_91f1d155_240274cuda3std6ranges3__45__cpo4swapE
	.align		8
        /*0040*/ 	.dword	_ZN40_INTERNAL_3e114362_4_k_cu_91f1d155_240274cuda3std6ranges3__45__cpo9iter_moveE
	.align		8
        /*0048*/ 	.dword	_ZN40_INTERNAL_3e114362_4_k_cu_91f1d155_240274cute7productE
	.align		8
        /*0050*/ 	.dword	_ZN40_INTERNAL_3e114362_4_k_cu_91f1d155_240274cute1_E


//--------------------- .text._ZN7cutlass13device_kernelINS_4gemm6kernel13GemmUniversalIN4cute5tupleIJiiiiEEENS1_10collective13CollectiveMmaINS1_37MainloopSm90TmaGmmaWarpSpecializedFP8ILi37ENS5_IJNS4_1CILi2EEESB_NSA_ILi1EEEEEENS1_32KernelTmaWarpSpecializedPingpongEEENS5_IJNSA_ILi64EEENSA_ILi128EEENSA_ILi32EEEEEENS_12float_e4m3_tENS5_IJlSC_lEEESK_SL_NS4_8TiledMMAINS4_8MMA_AtomIJNS4_4SM904GMMA31MMA_64x128x32_F32E4M3E4M3_SS_TNILNSP_7ScaleInE1ELSR_1EEEEEENS4_6LayoutINS5_IJSC_SC_SC_EEENS5_IJNSA_ILi0EEESW_SW_EEEEENS5_IJNS4_10UnderscoreESZ_SZ_EEEEENS4_23SM90_TMA_LOAD_MULTICASTENS4_14ComposedLayoutINS4_7SwizzleILi1ELi4ELi3EEENS4_18smem_ptr_flag_bitsILi8EEENSU_INS5_IJNSA_ILi8EEESI_EEENS5_IJSI_SC_EEEEEEEvNS4_8identityES12_S1C_vS1D_EENS_8epilogue10collective6detail29Sm90TmaWarpSpecializedAdapterINS1G_15DefaultEpilogueISK_SL_SL_NS1F_6thread17LinearCombinationISK_Li1EffLNS1K_9ScaleType4KindE0ELNS_15FloatRoundStyleE2ESK_EENS1_15EpilogueDefaultEEEEEvvEEEEvNT_6ParamsE --------------------------
	.section	.text._ZN7cutlass13device_kernelINS_4gemm6kernel13GemmUniversalIN4cute5tupleIJiiiiEEENS1_10collective13CollectiveMmaINS1_37MainloopSm90TmaGmmaWarpSpecializedFP8ILi37ENS5_IJNS4_1CILi2EEESB_NSA_ILi1EEEEEENS1_32KernelTmaWarpSpecializedPingpongEEENS5_IJNSA_ILi64EEENSA_ILi128EEENSA_ILi32EEEEEENS_12float_e4m3_tENS5_IJlSC_lEEESK_SL_NS4_8TiledMMAINS4_8MMA_AtomIJNS4_4SM904GMMA31MMA_64x128x32_F32E4M3E4M3_SS_TNILNSP_7ScaleInE1ELSR_1EEEEEENS4_6LayoutINS5_IJSC_SC_SC_EEENS5_IJNSA_ILi0EEESW_SW_EEEEENS5_IJNS4_10UnderscoreESZ_SZ_EEEEENS4_23SM90_TMA_LOAD_MULTICASTENS4_14ComposedLayoutINS4_7SwizzleILi1ELi4ELi3EEENS4_18smem_ptr_flag_bitsILi8EEENSU_INS5_IJNSA_ILi8EEESI_EEENS5_IJSI_SC_EEEEEEEvNS4_8identityES12_S1C_vS1D_EENS_8epilogue10collective6detail29Sm90TmaWarpSpecializedAdapterINS1G_15DefaultEpilogueISK_SL_SL_NS1F_6thread17LinearCombinationISK_Li1EffLNS1K_9ScaleType4KindE0ELNS_15FloatRoundStyleE2ESK_EENS1_15EpilogueDefaultEEEEEvvEEEEvNT_6ParamsE,"ax",@progbits
	.align	128
.text._ZN7cutlass13device_kernelINS_4gemm6kernel13GemmUniversalIN4cute5tupleIJiiiiEEENS1_10collective13CollectiveMmaINS1_37MainloopSm90TmaGmmaWarpSpecializedFP8ILi37ENS5_IJNS4_1CILi2EEESB_NSA_ILi1EEEEEENS1_32KernelTmaWarpSpecializedPingpongEEENS5_IJNSA_ILi64EEENSA_ILi128EEENSA_ILi32EEEEEENS_12float_e4m3_tENS5_IJlSC_lEEESK_SL_NS4_8TiledMMAINS4_8MMA_AtomIJNS4_4SM904GMMA31MMA_64x128x32_F32E4M3E4M3_SS_TNILNSP_7ScaleInE1ELSR_1EEEEEENS4_6LayoutINS5_IJSC_SC_SC_EEENS5_IJNSA_ILi0EEESW_SW_EEEEENS5_IJNS4_10UnderscoreESZ_SZ_EEEEENS4_23SM90_TMA_LOAD_MULTICASTENS4_14ComposedLayoutINS4_7SwizzleILi1ELi4ELi3EEENS4_18smem_ptr_flag_bitsILi8EEENSU_INS5_IJNSA_ILi8EEESI_EEENS5_IJSI_SC_EEEEEEEvNS4_8identityES12_S1C_vS1D_EENS_8epilogue10collective6detail29Sm90TmaWarpSpecializedAdapterINS1G_15DefaultEpilogueISK_SL_SL_NS1F_6thread17LinearCombinationISK_Li1EffLNS1K_9ScaleType4KindE0ELNS_15FloatRoundStyleE2ESK_EENS1_15EpilogueDefaultEEEEEvvEEEEvNT_6ParamsE:
        .type           _ZN7cutlass13device_kernelINS_4gemm6kernel13GemmUniversalIN4cute5tupleIJiiiiEEENS1_10collective13CollectiveMmaINS1_37MainloopSm90TmaGmmaWarpSpecializedFP8ILi37ENS5_IJNS4_1CILi2EEESB_NSA_ILi1EEEEEENS1_32KernelTmaWarpSpecializedPingpongEEENS5_IJNSA_ILi64EEENSA_ILi128EEENSA_ILi32EEEEEENS_12float_e4m3_tENS5_IJlSC_lEEESK_SL_NS4_8TiledMMAINS4_8MMA_AtomIJNS4_4SM904GMMA31MMA_64x128x32_F32E4M3E4M3_SS_TNILNSP_7ScaleInE1ELSR_1EEEEEENS4_6LayoutINS5_IJSC_SC_SC_EEENS5_IJNSA_ILi0EEESW_SW_EEEEENS5_IJNS4_10UnderscoreESZ_SZ_EEEEENS4_23SM90_TMA_LOAD_MULTICASTENS4_14ComposedLayoutINS4_7SwizzleILi1ELi4ELi3EEENS4_18smem_ptr_flag_bitsILi8EEENSU_INS5_IJNSA_ILi8EEESI_EEENS5_IJSI_SC_EEEEEEEvNS4_8identityES12_S1C_vS1D_EENS_8epilogue10collective6detail29Sm90TmaWarpSpecializedAdapterINS1G_15DefaultEpilogueISK_SL_SL_NS1F_6thread17LinearCombinationISK_Li1EffLNS1K_9ScaleType4KindE0ELNS_15FloatRoundStyleE2ESK_EENS1_15EpilogueDefaultEEEEEvvEEEEvNT_6ParamsE,@function
        .size           _ZN7cutlass13device_kernelINS_4gemm6kernel13GemmUniversalIN4cute5tupleIJiiiiEEENS1_10collective13CollectiveMmaINS1_37MainloopSm90TmaGmmaWarpSpecializedFP8ILi37ENS5_IJNS4_1CILi2EEESB_NSA_ILi1EEEEEENS1_32KernelTmaWarpSpecializedPingpongEEENS5_IJNSA_ILi64EEENSA_ILi128EEENSA_ILi32EEEEEENS_12float_e4m3_tENS5_IJlSC_lEEESK_SL_NS4_8TiledMMAINS4_8MMA_AtomIJNS4_4SM904GMMA31MMA_64x128x32_F32E4M3E4M3_SS_TNILNSP_7ScaleInE1ELSR_1EEEEEENS4_6LayoutINS5_IJSC_SC_SC_EEENS5_IJNSA_ILi0EEESW_SW_EEEEENS5_IJNS4_10UnderscoreESZ_SZ_EEEEENS4_23SM90_TMA_LOAD_MULTICASTENS4_14ComposedLayoutINS4_7SwizzleILi1ELi4ELi3EEENS4_18smem_ptr_flag_bitsILi8EEENSU_INS5_IJNSA_ILi8EEESI_EEENS5_IJSI_SC_EEEEEEEvNS4_8identityES12_S1C_vS1D_EENS_8epilogue10collective6detail29Sm90TmaWarpSpecializedAdapterINS1G_15DefaultEpilogueISK_SL_SL_NS1F_6thread17LinearCombinationISK_Li1EffLNS1K_9ScaleType4KindE0ELNS_15FloatRoundStyleE2ESK_EENS1_15EpilogueDefaultEEEEEvvEEEEvNT_6ParamsE,(.L_x_277 - _ZN7cutlass13device_kernelINS_4gemm6kernel13GemmUniversalIN4cute5tupleIJiiiiEEENS1_10collective13CollectiveMmaINS1_37MainloopSm90TmaGmmaWarpSpecializedFP8ILi37ENS5_IJNS4_1CILi2EEESB_NSA_ILi1EEEEEENS1_32KernelTmaWarpSpecializedPingpongEEENS5_IJNSA_ILi64EEENSA_ILi128EEENSA_ILi32EEEEEENS_12float_e4m3_tENS5_IJlSC_lEEESK_SL_NS4_8TiledMMAINS4_8MMA_AtomIJNS4_4SM904GMMA31MMA_64x128x32_F32E4M3E4M3_SS_TNILNSP_7ScaleInE1ELSR_1EEEEEENS4_6LayoutINS5_IJSC_SC_SC_EEENS5_IJNSA_ILi0EEESW_SW_EEEEENS5_IJNS4_10UnderscoreESZ_SZ_EEEEENS4_23SM90_TMA_LOAD_MULTICASTENS4_14ComposedLayoutINS4_7SwizzleILi1ELi4ELi3EEENS4_18smem_ptr_flag_bitsILi8EEENSU_INS5_IJNSA_ILi8EEESI_EEENS5_IJSI_SC_EEEEEEEvNS4_8identityES12_S1C_vS1D_EENS_8epilogue10collective6detail29Sm90TmaWarpSpecializedAdapterINS1G_15DefaultEpilogueISK_SL_SL_NS1F_6thread17LinearCombinationISK_Li1EffLNS1K_9ScaleType4KindE0ELNS_15FloatRoundStyleE2ESK_EENS1_15EpilogueDefaultEEEEEvvEEEEvNT_6ParamsE)
        .other          _ZN7cutlass13device_kernelINS_4gemm6kernel13GemmUniversalIN4cute5tupleIJiiiiEEENS1_10collective13CollectiveMmaINS1_37MainloopSm90TmaGmmaWarpSpecializedFP8ILi37ENS5_IJNS4_1CILi2EEESB_NSA_ILi1EEEEEENS1_32KernelTmaWarpSpecializedPingpongEEENS5_IJNSA_ILi64EEENSA_ILi128EEENSA_ILi32EEEEEENS_12float_e4m3_tENS5_IJlSC_lEEESK_SL_NS4_8TiledMMAINS4_8MMA_AtomIJNS4_4SM904GMMA31MMA_64x128x32_F32E4M3E4M3_SS_TNILNSP_7ScaleInE1ELSR_1EEEEEENS4_6LayoutINS5_IJSC_SC_SC_EEENS5_IJNSA_ILi0EEESW_SW_EEEEENS5_IJNS4_10UnderscoreESZ_SZ_EEEEENS4_23SM90_TMA_LOAD_MULTICASTENS4_14ComposedLayoutINS4_7SwizzleILi1ELi4ELi3EEENS4_18smem_ptr_flag_bitsILi8EEENSU_INS5_IJNSA_ILi8EEESI_EEENS5_IJSI_SC_EEEEEEEvNS4_8identityES12_S1C_vS1D_EENS_8epilogue10collective6detail29Sm90TmaWarpSpecializedAdapterINS1G_15DefaultEpilogueISK_SL_SL_NS1F_6thread17LinearCombinationISK_Li1EffLNS1K_9ScaleType4KindE0ELNS_15FloatRoundStyleE2ESK_EENS1_15EpilogueDefaultEEEEEvvEEEEvNT_6ParamsE,@"STO_CUDA_ENTRY STV_DEFAULT"
_ZN7cutlass13device_kernelINS_4gemm6kernel13GemmUniversalIN4cute5tupleIJiiiiEEENS1_10collective13CollectiveMmaINS1_37MainloopSm90TmaGmmaWarpSpecializedFP8ILi37ENS5_IJNS4_1CILi2EEESB_NSA_ILi1EEEEEENS1_32KernelTmaWarpSpecializedPingpongEEENS5_IJNSA_ILi64EEENSA_ILi128EEENSA_ILi32EEEEEENS_12float_e4m3_tENS5_IJlSC_lEEESK_SL_NS4_8TiledMMAINS4_8MMA_AtomIJNS4_4SM904GMMA31MMA_64x128x32_F32E4M3E4M3_SS_TNILNSP_7ScaleInE1ELSR_1EEEEEENS4_6LayoutINS5_IJSC_SC_SC_EEENS5_IJNSA_ILi0EEESW_SW_EEEEENS5_IJNS4_10UnderscoreESZ_SZ_EEEEENS4_23SM90_TMA_LOAD_MULTICASTENS4_14ComposedLayoutINS4_7SwizzleILi1ELi4ELi3EEENS4_18smem_ptr_flag_bitsILi8EEENSU_INS5_IJNSA_ILi8EEESI_EEENS5_IJSI_SC_EEEEEEEvNS4_8identityES12_S1C_vS1D_EENS_8epilogue10collective6detail29Sm90TmaWarpSpecializedAdapterINS1G_15DefaultEpilogueISK_SL_SL_NS1F_6thread17LinearCombinationISK_Li1EffLNS1K_9ScaleType4KindE0ELNS_15FloatRoundStyleE2ESK_EENS1_15EpilogueDefaultEEEEEvvEEEEvNT_6ParamsE:
[----:B------:R-:W-:Y:S01]  /*0000*/  LDC R1, c[0x0][0x28] ;  /* 0x00000a00ff017b82 */ /* 0x000fe20000000800 */
[----:B------:R-:W0:Y:S01]  /*0010*/  S2R R11, SR_TID.X ;  /* 0x00000000000b7919 */ /* 0x000e220000002100 */
[----:B------:R-:W-:Y:S01]  /*0020*/  ELECT P0, URZ, PT ;  /* 0x00000000003f782f */ /* 0x000fe20003800000 */
[----:B------:R-:W-:Y:S01]  /*0030*/  BSSY B0, `(.L_x_0) ;  /* 0x000000f000007945 */ /* 0x000fe20003800000 */
[--C-:B0-----:R-:W-:Y:S02]  /*0040*/  SHF.R.U32.HI R0, RZ, 0x5, R11.reuse ;  /* 0x00000005ff007819 */ /* 0x101fe4000001160b */
[----:B------:R-:W-:-:S03]  /*0050*/  SHF.R.U32.HI R5, RZ, 0x7, R11 ;  /* 0x00000007ff057819 */ /* 0x000fc6000001160b */
[----:B------:R-:W0:Y:S04]  /*0060*/  SHFL.IDX PT, R2, R0, RZ, 0x1f ;  /* 0x00001fff00027589 */ /* 0x000e2800000e0000 */
[----:B------:R1:W2:Y:S01]  /*0070*/  SHFL.IDX PT, R6, R5, RZ, 0x1f ;  /* 0x00001fff05067589 */ /* 0x0002a200000e0000 */
[----:B0-----:R-:W-:-:S13]  /*0080*/  ISETP.NE.OR P0, PT, R2, RZ, !P0 ;  /* 0x000000ff0200720c */ /* 0x001fda0004705670 */
[----:B-12---:R-:W-:Y:S05]  /*0090*/  @P0 BRA `(.L_x_1) ;  /* 0x0000000000200947 */ /* 0x006fea0003800000 */
[----:B------:R-:W-:Y:S02]  /*00a0*/  ULDC.64 UR4, c[0x0][0x198] ;  /* 0x0000660000047ab9 */ /* 0x000fe40000000a00 */
[----:B------:R-:W-:Y:S02]  /*00b0*/  UIADD3 UR6, UP0, UR4, 0xf0, URZ ;  /* 0x000000f004067890 */ /* 0x000fe4000ff1e03f */
[----:B------:R-:W-:Y:S02]  /*00c0*/  UIADD3 UR4, UP1, UR4, 0x1f0, URZ ;  /* 0x000001f004047890 */ /* 0x000fe4000ff3e03f */
[----:B------:R-:W-:Y:S02]  /*00d0*/  UIADD3.X UR7, URZ, UR5, URZ, UP0, !UPT ;  /* 0x000000053f077290 */ /* 0x000fe400087fe43f */
[----:B------:R-:W-:-:S07]  /*00e0*/  UIADD3.X UR5, URZ, UR5, URZ, UP1, !UPT ;  /* 0x000000053f057290 */ /* 0x000fce0008ffe43f */
[----:B------:R0:W-:Y:S02]  /*00f0*/  UTMACCTL.PF [UR6] ;  /* 0x00000000060079b9 */ /* 0x0001e40008040000 */
[----:B------:R0:W-:Y:S02]  /*0100*/  UTMACCTL.PF [UR4] ;  /* 0x00000000040079b9 */ /* 0x0001e40008040000 */
[----:B0-----:R-:W-:Y:S01]  /*0110*/  NOP ;  /* 0x0000000000007918 */ /* 0x001fe20000000000 */
.L_x_1:
[----:B------:R-:W-:Y:S05]  /*0120*/  BSYNC B0 ;  /* 0x0000000000007941 */ /* 0x000fea0003800000 */
.L_x_0:
[----:B------:R-:W0:Y:S02]  /*0130*/  SHFL.IDX PT, R7, R0, RZ, 0x1f ;  /* 0x00001fff00077589 */ /* 0x000e2400000e0000 */
[----:B0-----:R-:W-:-:S13]  /*0140*/  ISETP.NE.AND P0, PT, R7, RZ, PT ;  /* 0x000000ff0700720c */ /* 0x001fda0003f05270 */
[----:B------:R-:W-:Y:S05]  /*0150*/  @P0 BRA `(.L_x_2) ;  /* 0x00000004006c0947 */ /* 0x000fea0003800000 */
[----:B------:R-:W-:Y:S01]  /*0160*/  ELECT P0, URZ, PT ;  /* 0x00000000003f782f */ /* 0x000fe20003800000 */
[----:B------:R-:W-:-:S12]  /*0170*/  BSSY B0, `(.L_x_2) ;  /* 0x0000059000007945 */ /* 0x000fd80003800000 */
[----:B------:R-:W-:Y:S05]  /*0180*/  @!P0 BRA `(.L_x_3) ;  /* 0x00000004005c8947 */ /* 0x000fea0003800000 */
[----:B------:R-:W0:Y:S01]  /*0190*/  S2UR UR8, SR_CgaCtaId ;  /* 0x00000000000879c3 */ /* 0x000e220000008800 */
[----:B------:R-:W-:Y:S01]  /*01a0*/  UMOV UR4, 0x400 ;  /* 0x0000040000047882 */ /* 0x000fe20000000000 */
[----:B------:R-:W-:Y:S01]  /*01b0*/  UMOV UR5, 0x1 ;  /* 0x0000000100057882 */ /* 0x000fe20000000000 */
[----:B------:R-:W-:Y:S02]  /*01c0*/  UMOV UR6, 0x3 ;  /* 0x0000000300067882 */ /* 0x000fe40000000000 */
[----:B------:R-:W-:-:S04]  /*01d0*/  UIADD3 UR6, -UR6, 0x100000, URZ ;  /* 0x0010000006067890 */ /* 0x000fc8000fffe13f */
[----:B------:R-:W-:Y:S02]  /*01e0*/  USHF.L.U32 UR7, UR6, 0xb, URZ ;  /* 0x0000000b06077899 */ /* 0x000fe4000800063f */
[----:B------:R-:W-:Y:S02]  /*01f0*/  USHF.L.U32 UR6, UR6, 0x1, URZ ;  /* 0x0000000106067899 */ /* 0x000fe4000800063f */
[----:B0-----:R-:W-:Y:S02]  /*0200*/  ULEA UR8, UR8, UR4, 0x18 ;  /* 0x0000000408087291 */ /* 0x001fe4000f8ec03f */
[----:B------:R-:W-:-:S04]  /*0210*/  UIADD3 UR4, -UR5, 0x100000, URZ ;  /* 0x0010000005047890 */ /* 0x000fc8000fffe13f */
[----:B------:R-:W-:Y:S02]  /*0220*/  USHF.L.U32 UR5, UR4, 0xb, URZ ;  /* 0x0000000b04057899 */ /* 0x000fe4000800063f */
[----:B------:R-:W-:Y:S01]  /*0230*/  USHF.L.U32 UR4, UR4, 0x1, URZ ;  /* 0x0000000104047899 */ /* 0x000fe2000800063f */
[----:B------:R-:W0:Y:S11]  /*0240*/  FENCE.VIEW.ASYNC.S ;  /* 0x00000000000073c6 */ /* 0x000e360000000000 */
[----:B0-----:R0:W1:Y:S01]  /*0250*/  SYNCS.EXCH.64 URZ, [UR8], UR4 ;  /* 0x00000004083f75b2 */ /* 0x0010620008000100 */
[----:B------:R0:W2:Y:S01]  /*0260*/  SYNCS.EXCH.64 URZ, [UR8+0x128], UR6 ;  /* 0x00012806083f75b2 */ /* 0x0000a20008000100 */
[----:B------:R0:W3:Y:S01]  /*0270*/  SYNCS.EXCH.64 URZ, [UR8+0x8], UR4 ;  /* 0x00000804083f75b2 */ /* 0x0000e20008000100 */
[----:B------:R0:W4:Y:S01]  /*0280*/  SYNCS.EXCH.64 URZ, [UR8+0x130], UR6 ;  /* 0x00013006083f75b2 */ /* 0x0001220008000100 */
[----:B------:R0:W0:Y:S01]  /*0290*/  SYNCS.EXCH.64 URZ, [UR8+0x10], UR4 ;  /* 0x00001004083f75b2 */ /* 0x0000220008000100 */
        /* <DEDUP_REMOVED lines=69> */
[----:B-1234-:R-:W-:Y:S01]  /*06f0*/  NOP ;  /* 0x0000000000007918 */ /* 0x01efe20000000000 */
.L_x_3:
[----:B0-----:R-:W-:Y:S05]  /*0700*/  BSYNC B0 ;  /* 0x0000000000007941 */ /* 0x001fea0003800000 */
.L_x_2:
[----:B------:R-:W0:Y:S01]  /*0710*/  SHFL.IDX PT, R3, R0, RZ, 0x1f ;  /* 0x00001fff00037589 */ /* 0x000e2200000e0000 */
[----:B------:R-:W-:Y:S01]  /*0720*/  SHF.R.S32.HI R4, RZ, 0x1f, R11 ;  /* 0x0000001fff047819 */ /* 0x000fe2000001140b */
[----:B------:R-:W1:Y:S01]  /*0730*/  S2UR UR13, SR_CTAID.X ;  /* 0x00000000000d79c3 */ /* 0x000e620000002500 */
[----:B------:R-:W-:Y:S01]  /*0740*/  ELECT P0, URZ, PT ;  /* 0x00000000003f782f */ /* 0x000fe20003800000 */
[----:B------:R2:W3:Y:S01]  /*0750*/  SHFL.IDX PT, R8, R0, RZ, 0x1f ;  /* 0x00001fff00087589 */ /* 0x0004e200000e0000 */
[----:B------:R-:W-:Y:S02]  /*0760*/  LEA.HI R4, R4, R11, RZ, 0x7 ;  /* 0x0000000b04047211 */ /* 0x000fe400078f38ff */
[----:B------:R-:W-:Y:S01]  /*0770*/  ELECT P1, URZ, PT ;  /* 0x00000000003f782f */ /* 0x000fe20003820000 */
[----:B------:R-:W-:Y:S01]  /*0780*/  NOP ;  /* 0x0000000000007918 */ /* 0x000fe20000000000 */
[----:B------:R-:W4:Y:S01]  /*0790*/  S2R R16, SR_CTAID.Y ;  /* 0x0000000000107919 */ /* 0x000f220000002600 */
[----:B------:R-:W-:Y:S01]  /*07a0*/  LOP3.LUT R4, R4, 0xffffff80, RZ, 0xc0, !PT ;  /* 0xffffff8004047812 */ /* 0x000fe200078ec0ff */
[----:B------:R-:W-:Y:S01]  /*07b0*/  ULDC UR4, c[0x0][0x150] ;  /* 0x0000540000047ab9 */ /* 0x000fe20000000800 */
[----:B------:R-:W5:Y:S01]  /*07c0*/  LDC R12, c[0x0][0x144] ;  /* 0x00005100ff0c7b82 */ /* 0x000f620000000800 */
[----:B------:R3:W5:Y:S01]  /*07d0*/  SHFL.IDX PT, R14, R5, RZ, 0x1f ;  /* 0x00001fff050e7589 */ /* 0x00076200000e0000 */
[----:B------:R-:W-:Y:S01]  /*07e0*/  UMOV UR12, 0x80 ;  /* 0x00000080000c7882 */ /* 0x000fe20000000000 */
[----:B------:R-:W-:Y:S01]  /*07f0*/  IMAD.IADD R10, R11, 0x1, -R4 ;  /* 0x000000010b0a7824 */ /* 0x000fe200078e0a04 */
[----:B------:R-:W-:Y:S01]  /*0800*/  NOP ;  /* 0x0000000000007918 */ /* 0x000fe20000000000 */
[C---:B------:R-:W-:Y:S01]  /*0810*/  VIADD R38, R6.reuse, 0xffffffff ;  /* 0xffffffff06267836 */ /* 0x040fe20000000000 */
[----:B------:R-:W-:-:S02]  /*0820*/  ISETP.NE.AND P4, PT, R6, RZ, PT ;  /* 0x000000ff0600720c */ /* 0x000fc40003f85270 */
[----:B------:R-:W-:Y:S01]  /*0830*/  SHF.R.S32.HI R19, RZ, 0x1f, R10 ;  /* 0x0000001fff137819 */ /* 0x000fe2000001140a */
[----:B------:R-:W5:Y:S01]  /*0840*/  LDC R13, c[0x0][0x140] ;  /* 0x00005000ff0d7b82 */ /* 0x000f620000000800 */
[----:B------:R-:W-:Y:S02]  /*0850*/  ISETP.GE.U32.AND P6, PT, R38, 0x2, PT ;  /* 0x000000022600780c */ /* 0x000fe40003fc6070 */
[----:B0-----:R-:W-:Y:S02]  /*0860*/  ISETP.NE.OR P0, PT, R3, RZ, !P0 ;  /* 0x000000ff0300720c */ /* 0x001fe40004705670 */
[----:B------:R-:W-:Y:S02]  /*0870*/  LEA.HI R3, R19, R10, RZ, 0x3 ;  /* 0x0000000a13037211 */ /* 0x000fe400078f18ff */
[----:B-1----:R-:W-:Y:S01]  /*0880*/  I2FP.F32.U32 R4, UR13 ;  /* 0x0000000d00047c45 */ /* 0x002fe20008201000 */
[----:B------:R-:W0:Y:S01]  /*0890*/  LDC R27, c[0x0][0x148] ;  /* 0x00005200ff1b7b82 */ /* 0x000e220000000800 */
[----:B--2---:R-:W-:-:S02]  /*08a0*/  SHF.R.S32.HI R0, RZ, 0x3, R3 ;  /* 0x00000003ff007819 */ /* 0x004fc40000011403 */
[----:B---3--:R-:W-:Y:S01]  /*08b0*/  ISETP.NE.OR P1, PT, R8, RZ, !P1 ;  /* 0x000000ff0800720c */ /* 0x008fe20004f25670 */
[----:B------:R-:W-:Y:S01]  /*08c0*/  FMUL R9, R4, UR4 ;  /* 0x0000000404097c20 */ /* 0x000fe20008400000 */
[----:B------:R-:W-:Y:S01]  /*08d0*/  SHF.R.S32.HI R3, RZ, 0x1f, R3 ;  /* 0x0000001fff037819 */ /* 0x000fe20000011403 */
[----:B------:R-:W-:Y:S01]  /*08e0*/  ULDC UR4, c[0x0][0x154] ;  /* 0x0000550000047ab9 */ /* 0x000fe20000000800 */
[----:B------:R-:W-:Y:S01]  /*08f0*/  SHF.R.S32.HI R8, RZ, 0x1f, R7 ;  /* 0x0000001fff087819 */ /* 0x000fe20000011407 */
[----:B------:R-:W-:Y:S01]  /*0900*/  VOTEU.ALL UP1, P0 ;  /* 0x00000000003f7886 */ /* 0x000fe20000020000 */
[----:B------:R-:W-:Y:S01]  /*0910*/  LEA.HI R4, R3, R0, RZ, 0x2 ;  /* 0x0000000003047211 */ /* 0x000fe200078f10ff */
[----:B------:R-:W1:Y:S01]  /*0920*/  F2I.U32.TRUNC.NTZ R9, R9 ;  /* 0x0000000900097305 */ /* 0x000e62000020f000 */
[----:B------:R-:W-:Y:S01]  /*0930*/  LEA.HI R8, R8, R7, RZ, 0x2 ;  /* 0x0000000708087211 */ /* 0x000fe200078f10ff */
[----:B------:R-:W-:Y:S01]  /*0940*/  VOTEU.ALL UP0, P0 ;  /* 0x00000000003f7886 */ /* 0x000fe20000000000 */
[----:B------:R-:W-:Y:S01]  /*0950*/  SHF.R.S32.HI R3, RZ, 0x1f, R2 ;  /* 0x0000001fff037819 */ /* 0x000fe20000011402 */
[----:B------:R-:W2:Y:S01]  /*0960*/  @!UP1 S2UR UR7, SR_CgaCtaId ;  /* 0x00000000000799c3 */ /* 0x000ea20000008800 */
[----:B------:R-:W-:Y:S01]  /*0970*/  LOP3.LUT R5, R4, 0xfffffffc, RZ, 0xc0, !PT ;  /* 0xfffffffc04057812 */ /* 0x000fe200078ec0ff */
[----:B------:R-:W-:Y:S01]  /*0980*/  VOTEU.ALL UP2, P1 ;  /* 0x00000000003f7886 */ /* 0x000fe20000840000 */
[----:B------:R-:W-:Y:S01]  /*0990*/  LOP3.LUT R8, R8, 0x3ffffffc, RZ, 0xc0, !PT ;  /* 0x3ffffffc08087812 */ /* 0x000fe200078ec0ff */
[----:B------:R-:W-:Y:S01]  /*09a0*/  @!UP1 UMOV UR6, 0x400 ;  /* 0x0000040000069882 */ /* 0x000fe20000000000 */
[----:B------:R-:W-:Y:S01]  /*09b0*/  LEA.HI R3, R3, R2, RZ, 0x2 ;  /* 0x0000000203037211 */ /* 0x000fe200078f10ff */
[----:B------:R-:W-:Y:S01]  /*09c0*/  IMAD.IADD R5, R0, 0x1, -R5 ;  /* 0x0000000100057824 */ /* 0x000fe200078e0a05 */
[----:B------:R-:W-:Y:S01]  /*09d0*/  @!UP2 UMOV UR9, 0x400 ;  /* 0x000004000009a882 */ /* 0x000fe20000000000 */
[----:B------:R-:W-:Y:S01]  /*09e0*/  IMAD.IADD R8, R7, 0x1, -R8 ;  /* 0x0000000107087824 */ /* 0x000fe200078e0a08 */
[----:B------:R-:W-:Y:S01]  /*09f0*/  LOP3.LUT R3, R3, 0xfffffffc, RZ, 0xc0, !PT ;  /* 0xfffffffc03037812 */ /* 0x000fe200078ec0ff */
[----:B------:R-:W3:Y:S01]  /*0a00*/  @!UP2 S2UR UR10, SR_CgaCtaId ;  /* 0x00000000000aa9c3 */ /* 0x000ee20000008800 */
[----:B-1----:R-:W-:Y:S01]  /*0a10*/  IMAD.MOV R9, RZ, RZ, -R9 ;  /* 0x000000ffff097224 */ /* 0x002fe200078e0a09 */
[----:B------:R-:W-:Y:S01]  /*0a20*/  VOTEU.ALL UP3, P1 ;  /* 0x00000000003f7886 */ /* 0x000fe20000860000 */
[----:B------:R-:W-:Y:S01]  /*0a30*/  IMAD R5, R8, 0x4, R5 ;  /* 0x0000000408057824 */ /* 0x000fe200078e0205 */
[----:B------:R-:W-:Y:S01]  /*0a40*/  VOTEU.ALL UP4, P1 ;  /* 0x00000000003f7886 */ /* 0x000fe20000880000 */
[----:B------:R-:W-:Y:S01]  /*0a50*/  IMAD.IADD R18, R2, 0x1, -R3 ;  /* 0x0000000102127824 */ /* 0x000fe200078e0a03 */
[----:B----4-:R-:W-:Y:S01]  /*0a60*/  I2FP.F32.U32 R2, R16 ;  /* 0x0000001000027245 */ /* 0x010fe20000201000 */
[----:B-----5:R-:W-:Y:S01]  /*0a70*/  IMAD R25, R12, R9, UR13 ;  /* 0x0000000d0c197e24 */ /* 0x020fe2000f8e0209 */
[C---:B------:R-:W-:Y:S01]  /*0a80*/  LEA.HI R0, R5.reuse, R5, RZ, 0x1 ;  /* 0x0000000505007211 */ /* 0x040fe200078f08ff */
[C---:B------:R-:W-:Y:S01]  /*0a90*/  IMAD.SHL.U32 R12, R5.reuse, 0x4, RZ ;  /* 0x00000004050c7824 */ /* 0x040fe200078e00ff */
[----:B------:R-:W-:Y:S01]  /*0aa0*/  VOTEU.ALL UP5, P1 ;  /* 0x00000000003f7886 */ /* 0x000fe200008a0000 */
[----:B------:R-:W-:Y:S01]  /*0ab0*/  FMUL R2, R2, UR4 ;  /* 0x0000000402027c20 */ /* 0x000fe20008400000 */
[----:B------:R-:W-:Y:S01]  /*0ac0*/  LOP3.LUT R0, R0, 0xfffffffe, RZ, 0xc0, !PT ;  /* 0xfffffffe00007812 */ /* 0x000fe200078ec0ff */
[----:B------:R-:W-:Y:S01]  /*0ad0*/  UMOV UR4, 0x20 ;  /* 0x0000002000047882 */ /* 0x000fe20000000000 */
[----:B--2---:R-:W-:Y:S01]  /*0ae0*/  @!UP1 ULEA UR8, UR7, UR6, 0x18 ;  /* 0x0000000607089291 */ /* 0x004fe2000f8ec03f */
[----:B------:R-:W-:Y:S01]  /*0af0*/  LOP3.LUT R12, R5, 0xc, R12, 0x78, !PT ;  /* 0x0000000c050c7812 */ /* 0x000fe200078e780c */
[----:B------:R-:W-:-:S04]  /*0b00*/  @!UP1 UIADD3 UR4, -UR4, 0x100000, URZ ;  /* 0x0010000004049890 */ /* 0x000fc8000fffe13f */
[----:B------:R-:W-:Y:S02]  /*0b10*/  @!UP1 USHF.L.U32 UR5, UR4, 0xb, URZ ;  /* 0x0000000b04059899 */ /* 0x000fe4000800063f */
[----:B------:R-:W-:Y:S01]  /*0b20*/  @!UP1 USHF.L.U32 UR4, UR4, 0x1, URZ ;  /* 0x0000000104049899 */ /* 0x000fe2000800063f */
[----:B------:R-:W-:Y:S01]  /*0b30*/  IMAD.IADD R0, R5, 0x1, -R0 ;  /* 0x0000000105007824 */ /* 0x000fe200078e0a00 */
[----:B------:R-:W1:Y:S01]  /*0b40*/  F2I.U32.TRUNC.NTZ R2, R2 ;  /* 0x0000000200027305 */ /* 0x000e62000020f000 */
[----:B------:R-:W-:-:S04]  /*0b50*/  @!UP2 UIADD3 UR6, -UR12, 0x100000, URZ ;  /* 0x001000000c06a890 */ /* 0x000fc8000fffe13f */
[----:B------:R-:W-:Y:S02]  /*0b60*/  @!UP2 USHF.L.U32 UR7, UR6, 0xb, URZ ;  /* 0x0000000b0607a899 */ /* 0x000fe4000800063f */
[----:B------:R-:W-:Y:S01]  /*0b70*/  @!UP2 USHF.L.U32 UR6, UR6, 0x1, URZ ;  /* 0x000000010606a899 */ /* 0x000fe2000800063f */
[----:B------:R-:W-:Y:S01]  /*0b80*/  ISETP.EQ.U32.AND P3, PT, R13, 0x1, PT ;  /* 0x000000010d00780c */ /* 0x000fe20003f62070 */
[----:B------:R-:W-:Y:S01]  /*0b90*/  VOTEU.ALL UP1, P0 ;  /* 0x00000000003f7886 */ /* 0x000fe20000020000 */
[----:B------:R-:W-:Y:S01]  /*0ba0*/  ISETP.NE.AND P2, PT, R0, R25, PT ;  /* 0x000000190000720c */ /* 0x000fe20003f45270 */
[----:B------:R-:W-:Y:S01]  /*0bb0*/  IMAD.MOV.U32 R13, RZ, RZ, 0x1 ;  /* 0x00000001ff0d7424 */ /* 0x000fe200078e00ff */
[----:B---3--:R-:W-:Y:S01]  /*0bc0*/  @!UP2 ULEA UR9, UR10, UR9, 0x18 ;  /* 0x000000090a09a291 */ /* 0x008fe2000f8ec03f */
[----:B------:R-:W-:Y:S01]  /*0bd0*/  LOP3.LUT P0, RZ, R10, 0x7, RZ, 0xc0, !PT ;  /* 0x000000070aff7812 */ /* 0x000fe2000780c0ff */
[----:B------:R-:W-:Y:S01]  /*0be0*/  VOTEU.ALL UP2, P1 ;  /* 0x00000000003f7886 */ /* 0x000fe20000840000 */
[----:B------:R-:W-:Y:S01]  /*0bf0*/  ISETP.NE.AND P1, PT, R18, 0x3, PT ;  /* 0x000000031200780c */ /* 0x000fe20003f25270 */
[----:B------:R-:W2:Y:S02]  /*0c00*/  FENCE.VIEW.ASYNC.S ;  /* 0x00000000000073c6 */ /* 0x000ea40000000000 */
[----:B--2---:R2:W3:Y:S01]  /*0c10*/  @!UP0 SYNCS.EXCH.64 URZ, [UR8+0x280], UR4 ;  /* 0x00028004083f85b2 */ /* 0x0044e20008000100 */
[----:B------:R-:W-:-:S02]  /*0c20*/  ISETP.LT.U32.AND P0, PT, R12, 0x4, !P0 ;  /* 0x000000040c00780c */ /* 0x000fc40004701070 */
[----:B------:R-:W-:Y:S01]  /*0c30*/  ISETP.EQ.OR P1, PT, R18, RZ, !P1 ;  /* 0x000000ff1200720c */ /* 0x000fe20004f22670 */
[----:B-1----:R-:W-:Y:S01]  /*0c40*/  IMAD.MOV R24, RZ, RZ, -R2 ;  /* 0x000000ffff187224 */ /* 0x002fe200078e0a02 */
[----:B------:R-:W-:Y:S02]  /*0c50*/  R2UR UR11, R14 ;  /* 0x000000000e0b72ca */ /* 0x000fe400000e0000 */
[----:B------:R-:W-:Y:S01]  /*0c60*/  @P2 LEA.HI R0, R12, R12, RZ, 0x1 ;  /* 0x0000000c0c002211 */ /* 0x000fe200078f08ff */
[----:B0-----:R-:W-:Y:S01]  /*0c70*/  IMAD R3, R27, R24, R16 ;  /* 0x000000181b037224 */ /* 0x001fe200078e0210 */
[----:B------:R-:W-:Y:S02]  /*0c80*/  ISETP.EQ.AND P1, PT, R6, RZ, P1 ;  /* 0x000000ff0600720c */ /* 0x000fe40000f22270 */
[----:B------:R-:W-:Y:S02]  /*0c90*/  @P2 SHF.R.S32.HI R0, RZ, 0x1, R0 ;  /* 0x00000001ff002819 */ /* 0x000fe40000011400 */
[----:B------:R-:W-:Y:S01]  /*0ca0*/  SEL R7, RZ, 0x1, !P1 ;  /* 0x00000001ff077807 */ /* 0x000fe20004800000 */
[----:B------:R2:W0:Y:S01]  /*0cb0*/  @!UP1 SYNCS.EXCH.64 URZ, [UR8+0x288], UR4 ;  /* 0x00028804083f95b2 */ /* 0x0004220008000100 */
[----:B------:R-:W-:Y:S01]  /*0cc0*/  @P2 ISETP.NE.AND P5, PT, R0, R3, PT ;  /* 0x000000030000220c */ /* 0x000fe20003fa5270 */
[----:B------:R-:W-:Y:S01]  /*0cd0*/  NOP ;  /* 0x0000000000007918 */ /* 0x000fe20000000000 */
[----:B------:R-:W-:-:S02]  /*0ce0*/  SEL R0, RZ, 0x1, !P0 ;  /* 0x00000001ff007807 */ /* 0x000fc40004000000 */
[----:B------:R-:W-:Y:S02]  /*0cf0*/  @P2 SEL R13, RZ, 0x1, P5 ;  /* 0x00000001ff0d2807 */ /* 0x000fe40002800000 */
[----:B------:R-:W-:Y:S02]  /*0d00*/  SEL R7, R7, 0x2, P6 ;  /* 0x0000000207077807 */ /* 0x000fe40003000000 */
[----:B------:R-:W-:Y:S01]  /*0d10*/  LOP3.LUT R13, R13, R0, RZ, 0xc0, !PT ;  /* 0x000000000d0d7212 */ /* 0x000fe200078ec0ff */
[----:B------:R2:W1:Y:S01]  /*0d20*/  @!UP2 SYNCS.EXCH.64 URZ, [UR9+0x260], UR6 ;  /* 0x00026006093fa5b2 */ /* 0x0004620008000100 */
[----:B------:R2:W4:Y:S01]  /*0d30*/  @!UP3 SYNCS.EXCH.64 URZ, [UR9+0x268], UR6 ;  /* 0x00026806093fb5b2 */ /* 0x0005220008000100 */
[----:B------:R2:W0:Y:S01]  /*0d40*/  @!UP4 SYNCS.EXCH.64 URZ, [UR9+0x270], UR6 ;  /* 0x00027006093fc5b2 */ /* 0x0004220008000100 */
[----:B------:R2:W0:Y:S01]  /*0d50*/  @!UP5 SYNCS.EXCH.64 URZ, [UR9+0x278], UR6 ;  /* 0x00027806093fd5b2 */ /* 0x0004220008000100 */
[----:B------:R-:W-:Y:S01]  /*0d60*/  NOP ;  /* 0x0000000000007918 */ /* 0x000fe20000000000 */
[----:B--23--:R-:W-:Y:S05]  /*0d70*/  @!P3 BRA `(.L_x_4) ;  /* 0x000000000008b947 */ /* 0x00cfea0003800000 */
[----:B01--4-:R-:W-:Y:S01]  /*0d80*/  UCGABAR_ARV ;  /* 0x00000000000079c7 */ /* 0x013fe20008000000 */
[----:B------:R-:W-:Y:S05]  /*0d90*/  BRA `(.L_x_5) ;  /* 0x0000000000047947 */ /* 0x000fea0003800000 */
.L_x_4:
[----:B01--4-:R-:W-:Y:S01]  /*0da0*/  NOP ;  /* 0x0000000000007918 */ /* 0x013fe20000000000 */
.L_x_5:
[----:B------:R-:W-:Y:S01]  /*0db0*/  ULDC.64 UR4, c[0x0][0x598] ;  /* 0x0001660000047ab9 */ /* 0x000fe20000000a00 */
[----:B------:R-:W-:Y:S01]  /*0dc0*/  ULDC.64 UR20, c[0x0][0x208] ;  /* 0x0000820000147ab9 */ /* 0x000fe20000000a00 */
[----:B------:R-:W-:-:S04]  /*0dd0*/  ISETP.NE.U32.AND P0, PT, RZ, UR4, PT ;  /* 0x00000004ff007c0c */ /* 0x000fc8000bf05070 */
[----:B------:R-:W-:-:S13]  /*0de0*/  ISETP.NE.AND.EX P0, PT, RZ, UR5, PT, P0 ;  /* 0x00000005ff007c0c */ /* 0x000fda000bf05300 */
[----:B------:R-:W-:Y:S05]  /*0df0*/  @!P0 BRA `(.L_x_6) ;  /* 0x00000000001c8947 */ /* 0x000fea0003800000 */
[----:B------:R-:W0:Y:S02]  /*0e00*/  LDC.64 R2, c[0x0][0x598] ;  /* 0x00016600ff027b82 */ /* 0x000e240000000a00 */
[----:B0-----:R-:W2:Y:S02]  /*0e10*/  LDG.E.64 R2, desc[UR20][R2.64] ;  /* 0x0000001402027981 */ /* 0x001ea4000c1e1b00 */
[----:B--2---:R-:W-:-:S04]  /*0e20*/  ISETP.NE.U32.AND P0, PT, R2, RZ, PT ;  /* 0x000000ff0200720c */ /* 0x004fc80003f05070 */
[----:B------:R-:W-:-:S13]  /*0e30*/  ISETP.NE.AND.EX P0, PT, R3, RZ, PT, P0 ;  /* 0x000000ff0300720c */ /* 0x000fda0003f05300 */
[----:B------:R-:W-:Y:S05]  /*0e40*/  @!P0 BRA `(.L_x_6) ;  /* 0x0000000000088947 */ /* 0x000fea0003800000 */
[----:B------:R0:W5:Y:S01]  /*0e50*/  LD.E R14, desc[UR20][R2.64] ;  /* 0x00000014020e7980 */ /* 0x000162000c101900 */
[----:B------:R-:W-:Y:S05]  /*0e60*/  BRA `(.L_x_7) ;  /* 0x0000000000207947 */ /* 0x000fea0003800000 */
.L_x_6:
[----:B------:R-:W-:Y:S02]  /*0e70*/  ULDC.64 UR4, c[0x0][0x588] ;  /* 0x0001620000047ab9 */ /* 0x000fe40000000a00 */
[----:B------:R-:W-:-:S04]  /*0e80*/  ISETP.NE.U32.AND P0, PT, RZ, UR4, PT ;  /* 0x00000004ff007c0c */ /* 0x000fc8000bf05070 */
[----:B------:R-:W-:-:S13]  /*0e90*/  ISETP.NE.AND.EX P0, PT, RZ, UR5, PT, P0 ;  /* 0x00000005ff007c0c */ /* 0x000fda000bf05300 */
[----:B------:R-:W-:Y:S05]  /*0ea0*/  @!P0 BRA `(.L_x_8) ;  /* 0x00000000000c8947 */ /* 0x000fea0003800000 */
[----:B------:R-:W0:Y:S02]  /*0eb0*/  LDC.64 R14, c[0x0][0x588] ;  /* 0x00016200ff0e7b82 */ /* 0x000e240000000a00 */
[----:B0-----:R1:W5:Y:S01]  /*0ec0*/  LDG.E R14, desc[UR20][R14.64] ;  /* 0x000000140e0e7981 */ /* 0x001362000c1e1900 */
[----:B------:R-:W-:Y:S05]  /*0ed0*/  BRA `(.L_x_7) ;  /* 0x0000000000047947 */ /* 0x000fea0003800000 */
.L_x_8:
[----:B------:R-:W2:Y:S02]  /*0ee0*/  LDC R14, c[0x0][0x580] ;  /* 0x00016000ff0e7b82 */ /* 0x000ea40000000800 */
.L_x_7:
[----:B------:R-:W-:Y:S02]  /*0ef0*/  ULDC.64 UR4, c[0x0][0x5a0] ;  /* 0x0001680000047ab9 */ /* 0x000fe40000000a00 */
[----:B------:R-:W-:-:S04]  /*0f00*/  ISETP.NE.U32.AND P0, PT, RZ, UR4, PT ;  /* 0x00000004ff007c0c */ /* 0x000fc8000bf05070 */
[----:B------:R-:W-:-:S13]  /*0f10*/  ISETP.NE.AND.EX P0, PT, RZ, UR5, PT, P0 ;  /* 0x00000005ff007c0c */ /* 0x000fda000bf05300 */
[----:B------:R-:W-:Y:S05]  /*0f20*/  @!P0 BRA `(.L_x_9) ;  /* 0x00000000001c8947 */ /* 0x000fea0003800000 */
[----:B0-----:R-:W0:Y:S02]  /*0f30*/  LDC.64 R2, c[0x0][0x5a0] ;  /* 0x00016800ff027b82 */ /* 0x001e240000000a00 */
[----:B0-----:R-:W3:Y:S02]  /*0f40*/  LDG.E.64 R2, desc[UR20][R2.64] ;  /* 0x0000001402027981 */ /* 0x001ee4000c1e1b00 */
[----:B---3--:R-:W-:-:S04]  /*0f50*/  ISETP.NE.U32.AND P0, PT, R2, RZ, PT ;  /* 0x000000ff0200720c */ /* 0x008fc80003f05070 */
[----:B------:R-:W-:-:S13]  /*0f60*/  ISETP.NE.AND.EX P0, PT, R3, RZ, PT, P0 ;  /* 0x000000ff0300720c */ /* 0x000fda0003f05300 */
[----:B------:R-:W-:Y:S05]  /*0f70*/  @!P0 BRA `(.L_x_9) ;  /* 0x0000000000088947 */ /* 0x000fea0003800000 */
[----:B-1----:R0:W5:Y:S01]  /*0f80*/  LD.E R15, desc[UR20][R2.64] ;  /* 0x00000014020f7980 */ /* 0x002162000c101900 */
[----:B------:R-:W-:Y:S05]  /*0f90*/  BRA `(.L_x_10) ;  /* 0x0000000000207947 */ /* 0x000fea0003800000 */
.L_x_9:
[----:B------:R-:W-:Y:S02]  /*0fa0*/  ULDC.64 UR4, c[0x0][0x590] ;  /* 0x0001640000047ab9 */ /* 0x000fe40000000a00 */
[----:B------:R-:W-:-:S04]  /*0fb0*/  ISETP.NE.U32.AND P0, PT, RZ, UR4, PT ;  /* 0x00000004ff007c0c */ /* 0x000fc8000bf05070 */
[----:B------:R-:W-:-:S13]  /*0fc0*/  ISETP.NE.AND.EX P0, PT, RZ, UR5, PT, P0 ;  /* 0x00000005ff007c0c */ /* 0x000fda000bf05300 */
[----:B------:R-:W-:Y:S05]  /*0fd0*/  @!P0 BRA `(.L_x_11) ;  /* 0x00000000000c8947 */ /* 0x000fea0003800000 */
[----:B0-----:R-:W1:Y:S02]  /*0fe0*/  LDC.64 R2, c[0x0][0x590] ;  /* 0x00016400ff027b82 */ /* 0x001e640000000a00 */
[----:B-1----:R1:W5:Y:S01]  /*0ff0*/  LDG.E R15, desc[UR20][R2.64] ;  /* 0x00000014020f7981 */ /* 0x002362000c1e1900 */
[----:B------:R-:W-:Y:S05]  /*1000*/  BRA `(.L_x_10) ;  /* 0x0000000000047947 */ /* 0x000fea0003800000 */
.L_x_11:
[----:B-1----:R-:W3:Y:S02]  /*1010*/  LDC R15, c[0x0][0x584] ;  /* 0x00016100ff0f7b82 */ /* 0x002ee40000000800 */
.L_x_10:
[----:B------:R-:W4:Y:S01]  /*1020*/  LDC R0, c[0x0][0x65c] ;  /* 0x00019700ff007b82 */ /* 0x000f220000000800 */
[----:B------:R-:W-:Y:S01]  /*1030*/  ULDC UR8, c[0x0][0x28c] ;  /* 0x0000a30000087ab9 */ /* 0x000fe20000000800 */
[----:B------:R-:W-:Y:S01]  /*1040*/  ISETP.NE.AND P0, PT, R6, 0x2, PT ;  /* 0x000000020600780c */ /* 0x000fe20003f05270 */
[----:B------:R-:W-:Y:S01]  /*1050*/  UIADD3 UR8, UR8, 0x1f, URZ ;  /* 0x0000001f08087890 */ /* 0x000fe2000fffe03f */
[----:B------:R-:W-:Y:S01]  /*1060*/  IMAD.U32 R4, RZ, RZ, UR13 ;  /* 0x0000000dff047e24 */ /* 0x000fe2000f8e00ff */
[----:B------:R-:W-:Y:S01]  /*1070*/  UMOV UR5, URZ ;  /* 0x0000003f00057c82 */ /* 0x000fe20008000000 */
[----:B------:R-:W-:Y:S01]  /*1080*/  UMOV UR4, URZ ;  /* 0x0000003f00047c82 */ /* 0x000fe20008000000 */
[----:B------:R-:W-:-:S04]  /*1090*/  USHF.R.S32.HI UR9, URZ, 0x1f, UR8 ;  /* 0x0000001f3f097899 */ /* 0x000fc80008011408 */
[----:B------:R-:W-:Y:S01]  /*10a0*/  ULEA.HI UR9, UR9, UR8, URZ, 0x5 ;  /* 0x0000000809097291 */ /* 0x000fe2000f8f283f */
[----:B----4-:R-:W-:-:S13]  /*10b0*/  ISETP.NE.AND P2, PT, R0, 0x1, PT ;  /* 0x000000010000780c */ /* 0x010fda0003f45270 */
[----:B01----:R-:W0:Y:S01]  /*10c0*/  @P2 LDC R3, c[0x0][0x10] ;  /* 0x00000400ff032b82 */ /* 0x003e220000000800 */
[----:B------:R-:W-:Y:S02]  /*10d0*/  @P2 IMAD.MOV.U32 R17, RZ, RZ, RZ ;  /* 0x000000ffff112224 */ /* 0x000fe400078e00ff */
[----:B------:R-:W-:-:S05]  /*10e0*/  @P2 IMAD.MOV.U32 R5, RZ, RZ, RZ ;  /* 0x000000ffff052224 */ /* 0x000fca00078e00ff */
[----:B------:R-:W1:Y:S01]  /*10f0*/  @!P2 LDC R9, c[0x0][0xc] ;  /* 0x00000300ff09ab82 */ /* 0x000e620000000800 */
[----:B------:R-:W-:Y:S01]  /*1100*/  ULDC UR6, c[0x0][0xc] ;  /* 0x0000030000067ab9 */ /* 0x000fe20000000800 */
[----:B------:R-:W-:Y:S02]  /*1110*/  ULDC UR7, c[0x0][0x10] ;  /* 0x0000040000077ab9 */ /* 0x000fe40000000800 */
[----:B------:R-:W-:-:S04]  /*1120*/  UIMAD.WIDE.U32 UR6, UR6, UR7, URZ ;  /* 0x00000007060672a5 */ /* 0x000fc8000f8e003f */
[----:B------:R-:W4:Y:S01]  /*1130*/  LDC R8, c[0x0][0x14] ;  /* 0x00000500ff087b82 */ /* 0x000f220000000800 */
[----:B0-----:R-:W-:Y:S01]  /*1140*/  @P2 IMAD.WIDE.U32 R2, R3, UR13, R16 ;  /* 0x0000000d03022c25 */ /* 0x001fe2000f8e0010 */
[----:B------:R-:W-:-:S03]  /*1150*/  USHF.R.S32.HI UR13, URZ, 0x5, UR9 ;  /* 0x000000053f0d7899 */ /* 0x000fc60008011409 */
[----:B------:R-:W-:Y:S02]  /*1160*/  @P2 IMAD.IADD R3, R3, 0x1, R5 ;  /* 0x0000000103032824 */ /* 0x000fe400078e0205 */
[----:B------:R-:W-:Y:S02]  /*1170*/  IMAD.MOV.U32 R5, RZ, RZ, RZ ;  /* 0x000000ffff057224 */ /* 0x000fe400078e00ff */
[----:B-1----:R-:W-:-:S04]  /*1180*/  @!P2 IMAD.WIDE.U32 R4, R16, R9, R4 ;  /* 0x000000091004a225 */ /* 0x002fc800078e0004 */
[----:B------:R-:W-:Y:S02]  /*1190*/  @!P2 IMAD.MOV.U32 R2, RZ, RZ, R4 ;  /* 0x000000ffff02a224 */ /* 0x000fe400078e0004 */
[C---:B----4-:R-:W-:Y:S02]  /*11a0*/  IMAD R21, R8.reuse, UR7, RZ ;  /* 0x0000000708157c24 */ /* 0x050fe4000f8e02ff */
[----:B------:R-:W-:Y:S01]  /*11b0*/  IMAD.WIDE.U32 R8, R8, UR6, RZ ;  /* 0x0000000608087c25 */ /* 0x000fe2000f8e00ff */
[----:B------:R-:W-:-:S03]  /*11c0*/  ULDC.64 UR6, c[0x0][0x650] ;  /* 0x0001940000067ab9 */ /* 0x000fc60000000a00 */
[----:B------:R-:W-:Y:S02]  /*11d0*/  @!P2 IMAD.MOV.U32 R3, RZ, RZ, R5 ;  /* 0x000000ffff03a224 */ /* 0x000fe400078e0005 */
[----:B------:R-:W-:Y:S01]  /*11e0*/  IMAD.IADD R0, R9, 0x1, R21 ;  /* 0x0000000109007824 */ /* 0x000fe200078e0215 */
[----:B------:R-:W-:Y:S06]  /*11f0*/  @P0 BRA `(.L_x_12) ;  /* 0x0000000000280947 */ /* 0x000fec0003800000 */
[----:B------:R-:W-:Y:S01]  /*1200*/  UIMAD.WIDE.U32 UR4, UR13, -0x45306eb3, URZ ;  /* 0xbacf914d0d0478a5 */ /* 0x000fe2000f8e003f */
[----:B------:R-:W-:Y:S01]  /*1210*/  IADD3 R2, P0, R2, R8, RZ ;  /* 0x0000000802027210 */ /* 0x000fe20007f1e0ff */
[----:B------:R-:W-:Y:S02]  /*1220*/  UISETP.GE.U32.AND UP0, UPT, UR13, 0x25, UPT ;  /* 0x000000250d00788c */ /* 0x000fe4000bf06070 */
[----:B------:R-:W-:Y:S02]  /*1230*/  UIADD3 UR4, -UR5, UR13, URZ ;  /* 0x0000000d05047290 */ /* 0x000fe4000fffe13f */
[----:B------:R-:W-:Y:S02]  /*1240*/  IMAD.X R3, R0, 0x1, R3, P0 ;  /* 0x0000000100037824 */ /* 0x000fe400000e0603 */
[----:B------:R-:W-:-:S04]  /*1250*/  ULEA.HI UR4, UR4, UR5, URZ, 0x1f ;  /* 0x0000000504047291 */ /* 0x000fc8000f8ff83f */
[----:B------:R-:W-:-:S03]  /*1260*/  USHF.R.U32.HI UR5, URZ, 0x5, UR4 ;  /* 0x000000053f057899 */ /* 0x000fc60008011604 */
[----:B------:R-:W-:Y:S01]  /*1270*/  UMOV UR4, URZ ;  /* 0x0000003f00047c82 */ /* 0x000fe20008000000 */
[----:B------:R-:W-:Y:S02]  /*1280*/  @UP0 ULOP3.LUT UR4, UR5, 0x1, URZ, 0xc0, !UPT ;  /* 0x0000000105040892 */ /* 0x000fe4000f8ec03f */
[----:B------:R-:W-:-:S12]  /*1290*/  UIMAD UR5, UR5, -0x25, UR13 ;  /* 0xffffffdb050578a4 */ /* 0x000fd8000f8e020d */
.L_x_12:
[----:B------:R-:W-:Y:S01]  /*12a0*/  ISETP.GE.U32.AND P0, PT, R2, UR6, PT ;  /* 0x0000000602007c0c */ /* 0x000fe2000bf06070 */
[----:B------:R-:W-:Y:S01]  /*12b0*/  IMAD.MOV.U32 R6, RZ, RZ, -0x1 ;  /* 0xffffffffff067424 */ /* 0x000fe200078e00ff */
[----:B------:R-:W-:Y:S01]  /*12c0*/  PRMT R20, RZ, 0x7610, R20 ;  /* 0x00007610ff147816 */ /* 0x000fe20000000014 */
[----:B------:R-:W-:Y:S01]  /*12d0*/  IMAD.MOV.U32 R5, RZ, RZ, -0x1 ;  /* 0xffffffffff057424 */ /* 0x000fe200078e00ff */
[----:B------:R-:W-:Y:S01]  /*12e0*/  ISETP.GE.U32.AND.EX P0, PT, R3, UR7, PT, P0 ;  /* 0x0000000703007c0c */ /* 0x000fe2000bf06100 */
[----:B------:R-:W-:-:S12]  /*12f0*/  IMAD.MOV.U32 R4, RZ, RZ, -0x1 ;  /* 0xffffffffff047424 */ /* 0x000fd800078e00ff */
[----:B------:R-:W-:Y:S05]  /*1300*/  @P0 BRA `(.L_x_13) ;  /* 0x0000000400240947 */ /* 0x000fea0003800000 */
[----:B------:R-:W0:Y:S01]  /*1310*/  LDC.64 R30, c[0x0][0x628] ;  /* 0x00018a00ff1e7b82 */ /* 0x000e220000000a00 */
[----:B------:R-:W-:Y:S02]  /*1320*/  IMAD.MOV.U32 R4, RZ, RZ, R2 ;  /* 0x000000ffff047224 */ /* 0x000fe400078e0002 */
[----:B------:R-:W-:-:S05]  /*1330*/  IMAD.MOV.U32 R5, RZ, RZ, R3 ;  /* 0x000000ffff057224 */ /* 0x000fca00078e0003 */
[----:B------:R-:W1:Y:S08]  /*1340*/  LDC R6, c[0x0][0x630] ;  /* 0x00018c00ff067b82 */ /* 0x000e700000000800 */
[----:B------:R-:W4:Y:S01]  /*1350*/  LDC.64 R32, c[0x0][0x620] ;  /* 0x00018800ff207b82 */ /* 0x000f220000000a00 */
[----:B0-----:R-:W-:-:S04]  /*1360*/  ISETP.NE.U32.AND P0, PT, R30, RZ, PT ;  /* 0x000000ff1e00720c */ /* 0x001fc80003f05070 */
[----:B------:R-:W-:-:S13]  /*1370*/  ISETP.NE.AND.EX P0, PT, R31, RZ, PT, P0 ;  /* 0x000000ff1f00720c */ /* 0x000fda0003f05300 */
[----:B-1--4-:R-:W-:Y:S05]  /*1380*/  @!P0 BRA `(.L_x_14) ;  /* 0x0000000000288947 */ /* 0x012fea0003800000 */
[----:B------:R-:W0:Y:S02]  /*1390*/  LDC R23, c[0x0][0x634] ;  /* 0x00018d00ff177b82 */ /* 0x000e240000000800 */
[----:B0-----:R-:W-:-:S05]  /*13a0*/  IADD3 R23, P0, R2, R23, RZ ;  /* 0x0000001702177210 */ /* 0x001fca0007f1e0ff */
[----:B------:R-:W-:-:S04]  /*13b0*/  IMAD.X R29, RZ, RZ, R3, P0 ;  /* 0x000000ffff1d7224 */ /* 0x000fc800000e0603 */
[----:B------:R-:W-:-:S04]  /*13c0*/  IMAD.WIDE.U32 R4, R29, R30, RZ ;  /* 0x0000001e1d047225 */ /* 0x000fc800078e00ff */
[----:B------:R-:W-:-:S04]  /*13d0*/  IMAD.WIDE.U32 R20, P0, R23, R31, R4 ;  /* 0x0000001f17147225 */ /* 0x000fc80007800004 */
[----:B------:R-:W-:-:S04]  /*13e0*/  IMAD.WIDE.U32 R4, R23, R30, RZ ;  /* 0x0000001e17047225 */ /* 0x000fc800078e00ff */
[----:B------:R-:W-:Y:S01]  /*13f0*/  IMAD.X R23, RZ, RZ, RZ, P0 ;  /* 0x000000ffff177224 */ /* 0x000fe200000e06ff */
[----:B------:R-:W-:Y:S01]  /*1400*/  IADD3 RZ, P0, R5, R20, RZ ;  /* 0x0000001405ff7210 */ /* 0x000fe20007f1e0ff */
[----:B------:R-:W-:-:S04]  /*1410*/  IMAD.MOV.U32 R22, RZ, RZ, R21 ;  /* 0x000000ffff167224 */ /* 0x000fc800078e0015 */
[----:B------:R-:W-:-:S08]  /*1420*/  IMAD.WIDE.U32.X R4, R29, R31, R22, P0 ;  /* 0x0000001f1d047225 */ /* 0x000fd000000e0416 */
.L_x_14:
[----:B------:R-:W0:Y:S01]  /*1430*/  LDC.64 R34, c[0x0][0x640] ;  /* 0x00019000ff227b82 */ /* 0x000e220000000a00 */
[-CC-:B------:R-:W-:Y:S01]  /*1440*/  SHF.R.U64 R36, R4, R6.reuse, R5.reuse ;  /* 0x0000000604247219 */ /* 0x180fe20000001205 */
[----:B------:R-:W-:Y:S01]  /*1450*/  IMAD.MOV.U32 R39, RZ, RZ, 0x1 ;  /* 0x00000001ff277424 */ /* 0x000fe200078e00ff */
[----:B------:R-:W-:Y:S02]  /*1460*/  SHF.R.U32.HI R4, RZ, R6, R5 ;  /* 0x00000006ff047219 */ /* 0x000fe40000011605 */
[----:B------:R-:W-:-:S03]  /*1470*/  IADD3 R21, P0, RZ, -R36, RZ ;  /* 0x80000024ff157210 */ /* 0x000fc60007f1e0ff */
[----:B------:R-:W1:Y:S02]  /*1480*/  LDC R20, c[0x0][0x618] ;  /* 0x00018600ff147b82 */ /* 0x000e640000000800 */
[----:B------:R-:W-:-:S04]  /*1490*/  IMAD.X R5, RZ, RZ, ~R4, P0 ;  /* 0x000000ffff057224 */ /* 0x000fc800000e0e04 */
[-C--:B------:R-:W-:Y:S02]  /*14a0*/  IMAD R6, R5, R32.reuse, RZ ;  /* 0x0000002005067224 */ /* 0x080fe400078e02ff */
[----:B------:R-:W4:Y:S01]  /*14b0*/  LDC R23, c[0x0][0x608] ;  /* 0x00018200ff177b82 */ /* 0x000f220000000800 */
[----:B------:R-:W-:-:S04]  /*14c0*/  IMAD.WIDE.U32 R4, R21, R32, R2 ;  /* 0x0000002015047225 */ /* 0x000fc800078e0002 */
[----:B------:R-:W-:-:S03]  /*14d0*/  IMAD R21, R21, R33, R6 ;  /* 0x0000002115157224 */ /* 0x000fc600078e0206 */
[----:B------:R-:W2:Y:S01]  /*14e0*/  LDC R26, c[0x0][0x658] ;  /* 0x00019600ff1a7b82 */ /* 0x000ea20000000800 */
[----:B------:R-:W-:Y:S01]  /*14f0*/  IMAD.IADD R5, R5, 0x1, R21 ;  /* 0x0000000105057824 */ /* 0x000fe200078e0215 */
[----:B0-----:R-:W-:Y:S01]  /*1500*/  ISETP.NE.U32.AND P0, PT, R34, RZ, PT ;  /* 0x000000ff2200720c */ /* 0x001fe20003f05070 */
[----:B------:R-:W-:-:S03]  /*1510*/  IMAD.MOV.U32 R21, RZ, RZ, -0x1 ;  /* 0xffffffffff157424 */ /* 0x000fc600078e00ff */
[----:B------:R-:W-:Y:S02]  /*1520*/  ISETP.NE.AND.EX P0, PT, R35, RZ, PT, P0 ;  /* 0x000000ff2300720c */ /* 0x000fe40003f05300 */
[----:B------:R-:W0:Y:S01]  /*1530*/  LDC R33, c[0x0][0x600] ;  /* 0x00018000ff217b82 */ /* 0x000e220000000800 */
[-CC-:B-1----:R-:W-:Y:S02]  /*1540*/  SHF.R.U64 R31, R4, R20.reuse, R5.reuse ;  /* 0x00000014041f7219 */ /* 0x182fe40000001205 */
[----:B------:R-:W-:-:S05]  /*1550*/  SHF.R.U32.HI R4, RZ, R20, R5 ;  /* 0x00000014ff047219 */ /* 0x000fca0000011605 */
[----:B------:R-:W1:Y:S01]  /*1560*/  LDC R28, c[0x0][0x648] ;  /* 0x00019200ff1c7b82 */ /* 0x000e620000000800 */
[-CC-:B----4-:R-:W-:Y:S02]  /*1570*/  SHF.R.U64 R41, R31, R23.reuse, R4.reuse ;  /* 0x000000171f297219 */ /* 0x190fe40000001204 */
[----:B------:R-:W-:-:S05]  /*1580*/  SHF.R.U32.HI R5, RZ, R23, R4 ;  /* 0x00000017ff057219 */ /* 0x000fca0000011604 */
[----:B------:R-:W4:Y:S01]  /*1590*/  LDC R37, c[0x0][0x638] ;  /* 0x00018e00ff257b82 */ /* 0x000f220000000800 */
[-C--:B--2---:R-:W-:Y:S02]  /*15a0*/  SHF.L.U32 R4, R21, R26.reuse, RZ ;  /* 0x0000001a15047219 */ /* 0x084fe400000006ff */
[--C-:B------:R-:W-:Y:S02]  /*15b0*/  SHF.R.U64 R32, R41, R26, R5.reuse ;  /* 0x0000001a29207219 */ /* 0x100fe40000001205 */
[----:B------:R-:W-:Y:S02]  /*15c0*/  LOP3.LUT R6, RZ, R4, RZ, 0x33, !PT ;  /* 0x00000004ff067212 */ /* 0x000fe400078e33ff */
[----:B------:R-:W-:Y:S01]  /*15d0*/  SHF.R.U32.HI R5, RZ, R26, R5 ;  /* 0x0000001aff057219 */ /* 0x000fe20000011605 */
[----:B------:R-:W2:Y:S01]  /*15e0*/  LDC R30, c[0x0][0x610] ;  /* 0x00018400ff1e7b82 */ /* 0x000ea20000000800 */
[----:B------:R-:W-:Y:S01]  /*15f0*/  IMAD.MOV.U32 R4, RZ, RZ, R32 ;  /* 0x000000ffff047224 */ /* 0x000fe200078e0020 */
[----:B------:R-:W-:Y:S06]  /*1600*/  @!P0 BRA `(.L_x_15) ;  /* 0x0000000000288947 */ /* 0x000fec0003800000 */
[----:B------:R-:W3:Y:S02]  /*1610*/  LDC R23, c[0x0][0x64c] ;  /* 0x00019300ff177b82 */ /* 0x000ee40000000800 */
[----:B---3--:R-:W-:-:S05]  /*1620*/  IADD3 R23, P0, R32, R23, RZ ;  /* 0x0000001720177210 */ /* 0x008fca0007f1e0ff */
        /* <DEDUP_REMOVED lines=8> */
.L_x_15:
[----:B-1----:R-:W-:Y:S01]  /*16b0*/  SHF.R.U64 R17, R4, R28, R5 ;  /* 0x0000001c04117219 */ /* 0x002fe20000001205 */
[----:B------:R-:W-:Y:S01]  /*16c0*/  @P2 IMAD R25, R27, R24, R16 ;  /* 0x000000181b192224 */ /* 0x000fe200078e0210 */
[----:B------:R-:W-:Y:S02]  /*16d0*/  SHF.L.U32 R4, R39, R26, RZ ;  /* 0x0000001a27047219 */ /* 0x000fe400000006ff */
[----:B------:R-:W-:Y:S01]  /*16e0*/  LOP3.LUT R5, R41, R6, RZ, 0xc0, !PT ;  /* 0x0000000629057212 */ /* 0x000fe200078ec0ff */
[----:B0-----:R-:W-:Y:S02]  /*16f0*/  VIADD R6, R33, 0xffffffff ;  /* 0xffffffff21067836 */ /* 0x001fe40000000000 */
[----:B------:R-:W-:Y:S02]  /*1700*/  IMAD.MOV R20, RZ, RZ, -R17 ;  /* 0x000000ffff147224 */ /* 0x000fe400078e0a11 */
[----:B------:R-:W-:Y:S01]  /*1710*/  IMAD R16, R4, R17, R5 ;  /* 0x0000001104107224 */ /* 0x000fe200078e0205 */
[----:B------:R-:W-:Y:S01]  /*1720*/  LOP3.LUT R17, R31, R6, RZ, 0xc0, !PT ;  /* 0x000000061f117212 */ /* 0x000fe200078ec0ff */
[----:B----4-:R-:W-:-:S02]  /*1730*/  IMAD R4, R20, R37, R32 ;  /* 0x0000002514047224 */ /* 0x010fc400078e0220 */
[----:B--2---:R-:W-:Y:S02]  /*1740*/  IMAD R6, R16, R30, R25 ;  /* 0x0000001e10067224 */ /* 0x004fe400078e0219 */
[----:B------:R-:W-:Y:S02]  /*1750*/  IMAD R17, R4, R33, R17 ;  /* 0x0000002104117224 */ /* 0x000fe400078e0211 */
[----:B------:R-:W-:Y:S02]  /*1760*/  IMAD.MOV.U32 R20, RZ, RZ, 0x1 ;  /* 0x00000001ff147424 */ /* 0x000fe400078e00ff */
[----:B------:R-:W-:Y:S01]  /*1770*/  IMAD.MOV.U32 R4, RZ, RZ, R36 ;  /* 0x000000ffff047224 */ /* 0x000fe200078e0024 */
[----:B------:R-:W-:Y:S02]  /*1780*/  SEL R5, R17, R6, !P2 ;  /* 0x0000000611057207 */ /* 0x000fe40005000000 */
[----:B------:R-:W-:-:S07]  /*1790*/  SEL R6, R6, R17, !P2 ;  /* 0x0000001106067207 */ /* 0x000fce0005000000 */
.L_x_13:
[----:B------:R-:W-:Y:S05]  /*17a0*/  @!P3 BRA `(.L_x_16) ;  /* 0x00000000000cb947 */ /* 0x000fea0003800000 */
[----:B------:R-:W-:Y:S01]  /*17b0*/  UCGABAR_WAIT ;  /* 0x0000000000007dc7 */ /* 0x000fe20008000000 */
[----:B------:R-:W-:Y:S01]  /*17c0*/  CCTL.IVALL ;  /* 0x00000000ff00798f */ /* 0x000fe20002000000 */
[----:B------:R-:W-:Y:S05]  /*17d0*/  BRA `(.L_x_17) ;  /* 0x0000000000047947 */ /* 0x000fea0003800000 */
.L_x_16:
[----:B------:R-:W-:Y:S06]  /*17e0*/  BAR.SYNC.DEFER_BLOCKING 0x0 ;  /* 0x0000000000007b1d */ /* 0x000fec0000010000 */
.L_x_17:
[----:B------:R-:W-:Y:S05]  /*17f0*/  @!P4 BRA `(.L_x_18) ;  /* 0x0000006c0054c947 */ /* 0x000fea0003800000 */
[----:B------:R-:W-:-:S13]  /*1800*/  ISETP.GT.U32.AND P0, PT, R38, 0x1, PT ;  /* 0x000000012600780c */ /* 0x000fda0003f04070 */
[----:B------:R-:W-:Y:S05]  /*1810*/  @P0 EXIT ;  /* 0x000000000000094d */ /* 0x000fea0003800000 */
.L_x_19:
[----:B------:R-:W-:-:S08]  /*1820*/  NOP ;  /* 0x0000000000007918 */ /* 0x000fd00000000000 */
[----:B------:R-:W0:Y:S02]  /*1830*/  USETMAXREG.TRY_ALLOC.CTAPOOL UP0, 0xe8 ;  /* 0x000000e8000079c8 */ /* 0x000e240008000600 */
[----:B0-----:R-:W-:-:S13]  /*1840*/  PLOP3.LUT P0, PT, PT, PT, UP0, 0x80, 0x0 ;  /* 0x000000000000781c */ /* 0x001fda0003f0f008 */
[----:B------:R-:W-:Y:S05]  /*1850*/  @!P0 BRA `(.L_x_19) ;  /* 0xfffffffc00f08947 */ /* 0x000fea000383ffff */
[----:B------:R-:W-:-:S13]  /*1860*/  LOP3.LUT P0, RZ, R20, 0xff, RZ, 0xc0, !PT ;  /* 0x000000ff14ff7812 */ /* 0x000fda000780c0ff */
[----:B------:R-:W-:Y:S05]  /*1870*/  @!P0 EXIT ;  /* 0x000000000000894d */ /* 0x000fea0003800000 */
[----:B------:R-:W0:Y:S01]  /*1880*/  S2UR UR6, SR_CgaCtaId ;  /* 0x00000000000679c3 */ /* 0x000e220000008800 */
[CC--:B------:R-:W-:Y:S01]  /*1890*/  LEA.HI R11, R19.reuse, R10.reuse, RZ, 0x2 ;  /* 0x0000000a130b7211 */ /* 0x0c0fe200078f10ff */
[----:B------:R-:W-:Y:S01]  /*18a0*/  UIADD3 UR7, UR11, -0x1, URZ ;  /* 0xffffffff0b077890 */ /* 0x000fe2000fffe03f */
[----:B------:R-:W-:Y:S01]  /*18b0*/  LEA.HI R19, R19, R10, RZ, 0x5 ;  /* 0x0000000a13137211 */ /* 0x000fe200078f28ff */
[----:B------:R-:W-:Y:S01]  /*18c0*/  UMOV UR9, 0x400 ;  /* 0x0000040000097882 */ /* 0x000fe20000000000 */
[--C-:B------:R-:W-:Y:S01]  /*18d0*/  SHF.R.S32.HI R18, RZ, 0x2, R11.reuse ;  /* 0x00000002ff127819 */ /* 0x100fe2000001140b */
[----:B------:R-:W-:Y:S01]  /*18e0*/  UISETP.LT.AND UP0, UPT, UR13, 0x1, UPT ;  /* 0x000000010d00788c */ /* 0x000fe2000bf01270 */
[----:B------:R-:W-:Y:S01]  /*18f0*/  SHF.R.S32.HI R17, RZ, 0x1f, R11 ;  /* 0x0000001fff117819 */ /* 0x000fe2000001140b */
[----:B------:R-:W-:Y:S01]  /*1900*/  USHF.L.U32 UR15, UR13, 0x1, URZ ;  /* 0x000000010d0f7899 */ /* 0x000fe2000800063f */
[----:B------:R-:W-:Y:S01]  /*1910*/  LOP3.LUT R11, R11, 0xfffffffc, RZ, 0xc0, !PT ;  /* 0xfffffffc0b0b7812 */ /* 0x000fe200078ec0ff */
[----:B------:R-:W-:Y:S01]  /*1920*/  USEL UR10, UR13, 0x1, UP0 ;  /* 0x000000010d0a7887 */ /* 0x000fe20008000000 */
[----:B------:R-:W-:Y:S01]  /*1930*/  LEA.HI R17, R17, R18, RZ, 0x3 ;  /* 0x0000001211117211 */ /* 0x000fe200078f18ff */
[----:B------:R-:W-:Y:S01]  /*1940*/  UISETP.NE.AND UP0, UPT, UR7, URZ, UPT ;  /* 0x0000003f0700728c */ /* 0x000fe2000bf05270 */
[----:B------:R-:W-:Y:S01]  /*1950*/  LOP3.LUT R148, R7, 0x1, RZ, 0xfc, !PT ;  /* 0x0000000107947812 */ /* 0x000fe200078efcff */
[----:B------:R-:W-:Y:S01]  /*1960*/  IMAD.IADD R16, R10, 0x1, -R11 ;  /* 0x000000010a107824 */ /* 0x000fe200078e0a0b */
[----:B------:R-:W-:Y:S01]  /*1970*/  LOP3.LUT R17, R17, 0xfffffff8, RZ, 0xc0, !PT ;  /* 0xfffffff811117812 */ /* 0x000fe200078ec0ff */
[----:B------:R-:W-:-:S04]  /*1980*/  UIADD3 UR10, -UR10, UR13, URZ ;  /* 0x0000000d0a0a7290 */ /* 0x000fc8000fffe13f */
[----:B------:R-:W-:Y:S01]  /*1990*/  IMAD.IADD R18, R18, 0x1, -R17 ;  /* 0x0000000112127824 */ /* 0x000fe200078e0a11 */
[----:B------:R-:W-:Y:S01]  /*19a0*/  SHF.R.S32.HI R17, RZ, 0x5, R19 ;  /* 0x00000005ff117819 */ /* 0x000fe20000011413 */
[----:B0-----:R-:W-:-:S03]  /*19b0*/  ULEA UR9, UR6, UR9, 0x18 ;  /* 0x0000000906097291 */ /* 0x001fc6000f8ec03f */
[--C-:B------:R-:W-:Y:S01]  /*19c0*/  SHF.R.S32.HI R19, RZ, 0x1f, R18.reuse ;  /* 0x0000001fff137819 */ /* 0x100fe20000011412 */
[----:B------:R-:W-:Y:S01]  /*19d0*/  USHF.L.U32 UR6, UR7, 0x3, URZ ;  /* 0x0000000307067899 */ /* 0x000fe2000800063f */
[C-C-:B------:R-:W-:Y:S01]  /*19e0*/  IMAD R20, R17.reuse, -0x10, -R18.reuse ;  /* 0xfffffff011147824 */ /* 0x140fe200078e0a12 */
[----:B------:R-:W-:Y:S02]  /*19f0*/  USEL UR7, URZ, 0x1, UP0 ;  /* 0x000000013f077887 */ /* 0x000fe40008000000 */
[----:B------:R-:W-:Y:S01]  /*1a00*/  ULOP3.LUT UR6, UR6, 0x8, URZ, 0xc0, !UPT ;  /* 0x0000000806067892 */ /* 0x000fe2000f8ec03f */
[----:B------:R-:W-:Y:S01]  /*1a10*/  IMAD.WIDE R10, R17, 0x10, R18 ;  /* 0x00000010110a7825 */ /* 0x000fe200078e0212 */
[----:B------:R-:W-:Y:S02]  /*1a20*/  UIADD3 UR22, UR9, 0x260, URZ ;  /* 0x0000026009167890 */ /* 0x000fe4000fffe03f */
[----:B------:R-:W-:Y:S01]  /*1a30*/  ULOP3.LUT UR23, UR6, 0x8, URZ, 0x3c, !UPT ;  /* 0x0000000806177892 */ /* 0x000fe2000f8e3c3f */
[----:B------:R-:W-:Y:S01]  /*1a40*/  IMAD.U32 R150, RZ, RZ, UR7 ;  /* 0x00000007ff967e24 */ /* 0x000fe2000f8e00ff */
[----:B------:R-:W-:-:S02]  /*1a50*/  ULOP3.LUT UR12, UR6, 0x18, URZ, 0x3c, !UPT ;  /* 0x00000018060c7892 */ /* 0x000fc4000f8e3c3f */
[----:B------:R-:W-:Y:S01]  /*1a60*/  ULEA UR11, UR11, UR22, 0x3 ;  /* 0x000000160b0b7291 */ /* 0x000fe2000f8e183f */
[----:B------:R-:W-:Y:S02]  /*1a70*/  ULDC UR6, c[0x0][0x284] ;  /* 0x0000a10000067ab9 */ /* 0x000fe40000000800 */
[----:B------:R-:W-:-:S09]  /*1a80*/  VIADD R17, R20, UR6 ;  /* 0x0000000614117c36 */ /* 0x000fd20008000000 */
.L_x_176:
[----:B------:R-:W-:Y:S01]  /*1a90*/  SHF.L.U32 R18, R150, 0x1f, RZ ;  /* 0x0000001f96127819 */ /* 0x000fe200000006ff */
[----:B------:R-:W0:Y:S01]  /*1aa0*/  LDC R19, c[0x0][0x28c] ;  /* 0x0000a300ff137b82 */ /* 0x000e220000000800 */
[----:B------:R-:W-:Y:S01]  /*1ab0*/  UMOV UR6, URZ ;  /* 0x0000003f00067c82 */ /* 0x000fe20008000000 */
[----:B------:R-:W-:Y:S01]  /*1ac0*/  UMOV UR14, UR5 ;  /* 0x00000005000e7c82 */ /* 0x000fe20008000000 */
[----:B-1----:R-:W1:Y:S01]  /*1ad0*/  SYNCS.PHASECHK.TRANS64.TRYWAIT P0, [UR11+-0x8], R18 ;  /* 0xfffff812ff0075a7 */ /* 0x002e62000800014b */
[----:B0-----:R-:W-:Y:S01]  /*1ae0*/  ISETP.GE.AND P1, PT, R19, 0x1, PT ;  /* 0x000000011300780c */ /* 0x001fe20003f26270 */
[----:B-1-34-:R-:W-:-:S12]  /*1af0*/  @!P0 BRA `(.L_x_20) ;  /* 0x0000008c007c8947 */ /* 0x01afd80003800000 */
.L_x_231:
[----:B------:R-:W-:Y:S01]  /*1b00*/  UMOV UR7, URZ ;  /* 0x0000003f00077c82 */ /* 0x000fe20008000000 */
[----:B------:R-:W-:Y:S01]  /*1b10*/  UMOV UR8, URZ ;  /* 0x0000003f00087c82 */ /* 0x000fe20008000000 */
[----:B------:R-:W-:Y:S02]  /*1b20*/  CS2R R88, SRZ ;  /* 0x0000000000587805 */ /* 0x000fe4000001ff00 */
[----:B------:R-:W-:Y:S02]  /*1b30*/  CS2R R22, SRZ ;  /* 0x0000000000167805 */ /* 0x000fe4000001ff00 */
[----:B------:R-:W-:Y:S02]  /*1b40*/  CS2R R90, SRZ ;  /* 0x00000000005a7805 */ /* 0x000fe4000001ff00 */
[----:B------:R-:W-:Y:S02]  /*1b50*/  CS2R R92, SRZ ;  /* 0x00000000005c7805 */ /* 0x000fe4000001ff00 */
[----:B------:R-:W-:-:S02]  /*1b60*/  CS2R R94, SRZ ;  /* 0x00000000005e7805 */ /* 0x000fc4000001ff00 */
[----:B------:R-:W-:Y:S02]  /*1b70*/  CS2R R96, SRZ ;  /* 0x0000000000607805 */ /* 0x000fe4000001ff00 */
        /* <DEDUP_REMOVED lines=24> */
[----:B------:R-:W-:Y:S01]  /*1d00*/  CS2R R146, SRZ ;  /* 0x0000000000927805 */ /* 0x000fe2000001ff00 */
[----:B------:R-:W-:Y:S01]  /*1d10*/  IMAD.MOV.U32 R149, RZ, RZ, RZ ;  /* 0x000000ffff957224 */ /* 0x000fe200078e00ff */
[----:B------:R-:W-:Y:S01]  /*1d20*/  CS2R R24, SRZ ;  /* 0x0000000000187805 */ /* 0x000fe2000001ff00 */
[----:B------:R-:W-:Y:S01]  /*1d30*/  IMAD.MOV.U32 R151, RZ, RZ, RZ ;  /* 0x000000ffff977224 */ /* 0x000fe200078e00ff */
[----:B------:R-:W-:Y:S01]  /*1d40*/  CS2R R26, SRZ ;  /* 0x00000000001a7805 */ /* 0x000fe2000001ff00 */
[----:B------:R-:W-:Y:S01]  /*1d50*/  IMAD.U32 R152, RZ, RZ, UR4 ;  /* 0x00000004ff987e24 */ /* 0x000fe2000f8e00ff */
        /* <DEDUP_REMOVED lines=29> */
[----:B------:R-:W-:Y:S01]  /*1f30*/  CS2R R86, SRZ ;  /* 0x0000000000567805 */ /* 0x000fe2000001ff00 */
[----:B------:R-:W-:Y:S06]  /*1f40*/  @!P1 BRA `(.L_x_21) ;  /* 0x0000000800289947 */ /* 0x000fec0003800000 */
[----:B------:R-:W-:-:S13]  /*1f50*/  ISETP.NE.AND P1, PT, R148, 0x3, PT ;  /* 0x000000039400780c */ /* 0x000fda0003f25270 */
[----:B------:R-:W-:Y:S05]  /*1f60*/  @!P1 BRA `(.L_x_22) ;  /* 0x0000000000049947 */ /* 0x000fea0003800000 */
[----:B------:R-:W-:Y:S01]  /*1f70*/  BPT.TRAP 0x1 ;  /* 0x000000040000795c */ /* 0x000fe20000300000 */
.L_x_22:
[----:B------:R-:W-:Y:S01]  /*1f80*/  ULEA UR6, UR5, UR9, 0x3 ;  /* 0x0000000905067291 */ /* 0x000fe2000f8e183f */
[----:B0-----:R-:W-:-:S05]  /*1f90*/  IMAD.U32 R18, RZ, RZ, UR4 ;  /* 0x00000004ff127e24 */ /* 0x001fca000f8e00ff */
[----:B------:R-:W-:-:S04]  /*1fa0*/  SHF.L.U32 R18, R18, 0x1f, RZ ;  /* 0x0000001f12127819 */ /* 0x000fc800000006ff */
[----:B------:R0:W1:Y:S01]  /*1fb0*/  SYNCS.PHASECHK.TRANS64.TRYWAIT P0, [UR6], R18 ;  /* 0x00000012ff0075a7 */ /* 0x0000620008000146 */
[----:B------:R-:W-:Y:S05]  /*1fc0*/  @!P1 BRA `(.L_x_23) ;  /* 0x0000000000049947 */ /* 0x000fea0003800000 */
[----:B------:R-:W-:Y:S01]  /*1fd0*/  BPT.TRAP 0x1 ;  /* 0x000000040000795c */ /* 0x000fe20000300000 */
.L_x_23:
[----:B-1----:R-:W-:Y:S05]  /*1fe0*/  @P0 BRA `(.L_x_24) ;  /* 0x0000000000080947 */ /* 0x002fea0003800000 */
[----:B------:R-:W1:Y:S02]  /*1ff0*/  SYNCS.PHASECHK.TRANS64.TRYWAIT P0, [UR6], R18 ;  /* 0x00000012ff0075a7 */ /* 0x000e640008000146 */
[----:B-1----:R-:W-:Y:S05]  /*2000*/  @!P0 BRA `(.L_x_25) ;  /* 0x0000008800508947 */ /* 0x002fea0003800000 */
.L_x_24:
[----:B------:R-:W-:Y:S01]  /*2010*/  UIADD3 UR7, UR9, 0x12b80, URZ ;  /* 0x00012b8009077890 */ /* 0x000fe2000fffe03f */
[----:B------:R-:W-:Y:S01]  /*2020*/  WARPGROUP.ARRIVE ;  /* 0x00000000000079c5 */ /* 0x000fe20000000000 */
[----:B------:R-:W-:Y:S01]  /*2030*/  UIADD3 UR6, UR9, 0x380, URZ ;  /* 0x0000038009067890 */ /* 0x000fe2000fffe03f */
[----:B------:R-:W-:Y:S01]  /*2040*/  CS2R R88, SRZ ;  /* 0x0000000000587805 */ /* 0x000fe2000001ff00 */
[----:B------:R-:W-:Y:S01]  /*2050*/  USHF.R.U32.HI UR7, URZ, 0x4, UR7 ;  /* 0x000000043f077899 */ /* 0x000fe20008011607 */
[----:B------:R-:W-:Y:S01]  /*2060*/  CS2R R22, SRZ ;  /* 0x0000000000167805 */ /* 0x000fe2000001ff00 */
[----:B------:R-:W-:Y:S01]  /*2070*/  USHF.R.U32.HI UR6, URZ, 0x4, UR6 ;  /* 0x000000043f067899 */ /* 0x000fe20008011606 */
[----:B------:R-:W-:Y:S01]  /*2080*/  CS2R R90, SRZ ;  /* 0x00000000005a7805 */ /* 0x000fe2000001ff00 */
[----:B------:R-:W-:Y:S01]  /*2090*/  ULOP3.LUT UR7, UR7, 0x3fff, URZ, 0xc0, !UPT ;  /* 0x00003fff07077892 */ /* 0x000fe2000f8ec03f */
[----:B------:R-:W-:Y:S01]  /*20a0*/  CS2R R92, SRZ ;  /* 0x00000000005c7805 */ /* 0x000fe2000001ff00 */
[----:B------:R-:W-:Y:S01]  /*20b0*/  ULOP3.LUT UR6, UR6, 0x3fff, URZ, 0xc0, !UPT ;  /* 0x00003fff06067892 */ /* 0x000fe2000f8ec03f */
[----:B------:R-:W-:Y:S01]  /*20c0*/  CS2R R94, SRZ ;  /* 0x00000000005e7805 */ /* 0x000fe2000001ff00 */
[----:B------:R-:W-:Y:S01]  /*20d0*/  ULOP3.LUT UR7, UR7, 0x10000, URZ, 0xfc, !UPT ;  /* 0x0001000007077892 */ /* 0x000fe2000f8efc3f */
[----:B------:R-:W-:Y:S01]  /*20e0*/  CS2R R96, SRZ ;  /* 0x0000000000607805 */ /* 0x000fe2000001ff00 */
[----:B------:R-:W-:Y:S01]  /*20f0*/  ULOP3.LUT UR6, UR6, 0x10000, URZ, 0xfc, !UPT ;  /* 0x0001000006067892 */ /* 0x000fe2000f8efc3f */
[----:B------:R-:W-:Y:S01]  /*2100*/  CS2R R98, SRZ ;  /* 0x0000000000627805 */ /* 0x000fe2000001ff00 */
[----:B------:R-:W-:Y:S01]  /*2110*/  ULEA UR18, UR5, UR7, 0x8 ;  /* 0x0000000705127291 */ /* 0x000fe2000f8e403f */
[----:B------:R-:W-:Y:S01]  /*2120*/  CS2R R102, SRZ ;  /* 0x0000000000667805 */ /* 0x000fe2000001ff00 */
[----:B------:R-:W-:Y:S01]  /*2130*/  ULEA UR16, UR5, UR6, 0x7 ;  /* 0x0000000605107291 */ /* 0x000fe2000f8e383f */
[----:B------:R-:W-:Y:S01]  /*2140*/  CS2R R100, SRZ ;  /* 0x0000000000647805 */ /* 0x000fe2000001ff00 */
[----:B------:R-:W-:Y:S01]  /*2150*/  ULDC UR7, c[0x0][0x50c] ;  /* 0x0001430000077ab9 */ /* 0x000fe20000000800 */
[----:B------:R-:W-:Y:S01]  /*2160*/  UMOV UR17, 0xc0000010 ;  /* 0xc000001000117882 */ /* 0x000fe20000000000 */
[----:B------:R-:W-:Y:S01]  /*2170*/  UISETP.NE.AND UP0, UPT, UR7, 0x1, UPT ;  /* 0x000000010700788c */ /* 0x000fe2000bf05270 */
[----:B------:R-:W-:Y:S01]  /*2180*/  CS2R R104, SRZ ;  /* 0x0000000000687805 */ /* 0x000fe2000001ff00 */
[----:B------:R-:W-:Y:S01]  /*2190*/  UMOV UR19, 0xc0000010 ;  /* 0xc000001000137882 */ /* 0x000fe20000000000 */
[----:B------:R-:W-:Y:S01]  /*21a0*/  UMOV UR6, 0x1 ;  /* 0x0000000100067882 */ /* 0x000fe20000000000 */
[----:B------:R-:W-:Y:S01]  /*21b0*/  USEL UR7, URZ, 0x1, UP0 ;  /* 0x000000013f077887 */ /* 0x000fe20008000000 */
[----:B------:R-:W-:Y:S01]  /*21c0*/  QGMMA.64x128x32.F32.E4M3.E4M3 R24, gdesc[UR16], RZ, !UPT, gsb0 ;  /* 0x01e00000101879f3 */ /* 0x000fe2000c0008ff */
[----:B------:R-:W-:-:S02]  /*21d0*/  CS2R R106, SRZ ;  /* 0x00000000006a7805 */ /* 0x000fc4000001ff00 */
[----:B------:R-:W-:Y:S02]  /*21e0*/  CS2R R108, SRZ ;  /* 0x00000000006c7805 */ /* 0x000fe4000001ff00 */
[----:B------:R-:W-:Y:S02]  /*21f0*/  CS2R R110, SRZ ;  /* 0x00000000006e7805 */ /* 0x000fe4000001ff00 */
[----:B------:R-:W-:Y:S02]  /*2200*/  CS2R R112, SRZ ;  /* 0x0000000000707805 */ /* 0x000fe4000001ff00 */
[----:B------:R-:W-:Y:S02]  /*2210*/  ISETP.NE.AND P0, PT, RZ, UR7, PT ;  /* 0x00000007ff007c0c */ /* 0x000fe4000bf05270 */
        /* <DEDUP_REMOVED lines=16> */
[----:B------:R-:W-:Y:S01]  /*2320*/  CS2R R146, SRZ ;  /* 0x0000000000927805 */ /* 0x000fe2000001ff00 */
[----:B------:R-:W-:Y:S02]  /*2330*/  IMAD.MOV.U32 R149, RZ, RZ, RZ ;  /* 0x000000ffff957224 */ /* 0x000fe400078e00ff */
[----:B------:R-:W-:Y:S01]  /*2340*/  IMAD.MOV.U32 R151, RZ, RZ, RZ ;  /* 0x000000ffff977224 */ /* 0x000fe200078e00ff */
[----:B------:R-:W-:Y:S06]  /*2350*/  @!P0 BRA `(.L_x_26) ;  /* 0x0000000400088947 */ /* 0x000fec0003800000 */
[----:B------:R-:W-:Y:S02]  /*2360*/  WARPGROUP.DEPBAR.LE gsb0, 0x0 ;  /* 0x00008000000079c5 */ /* 0x000fe40000010000 */
[----:B------:R-:W-:-:S01]  /*2370*/  FADD R151, RZ, R24 ;  /* 0x00000018ff977221 */ /* 0x000fc20000000000 */
[----:B------:R-:W-:Y:S01]  /*2380*/  FADD R146, RZ, R25 ;  /* 0x00000019ff927221 */ /* 0x000fe20000000000 */
        /* <DEDUP_REMOVED lines=62> */
[----:B------:R-:W-:-:S06]  /*2770*/  UMOV UR6, URZ ;  /* 0x0000003f00067c82 */ /* 0x000fcc0008000000 */
.L_x_26:
[----:B------:R-:W-:-:S04]  /*2780*/  UIADD3 UR14, UR5, 0x1, URZ ;  /* 0x00000001050e7890 */ /* 0x000fc8000fffe03f */
[----:B------:R-:W-:-:S04]  /*2790*/  UISETP.NE.AND UP0, UPT, UR14, 0x25, UPT ;  /* 0x000000250e00788c */ /* 0x000fc8000bf05270 */
[----:B------:R-:W-:Y:S02]  /*27a0*/  USEL UR8, URZ, 0x1, UP0 ;  /* 0x000000013f087887 */ /* 0x000fe40008000000 */
[----:B------:R-:W-:Y:S02]  /*27b0*/  USEL UR14, UR14, URZ, UP0 ;  /* 0x0000003f0e0e7287 */ /* 0x000fe40008000000 */
[----:B------:R-:W-:-:S06]  /*27c0*/  ULOP3.LUT UR8, UR4, UR8, URZ, 0x3c, !UPT ;  /* 0x0000000804087292 */ /* 0x000fcc000f8e3c3f */
[----:B------:R-:W-:Y:S01]  /*27d0*/  IMAD.U32 R152, RZ, RZ, UR8 ;  /* 0x00000008ff987e24 */ /* 0x000fe2000f8e00ff */
[----:B------:R-:W-:-:S06]  /*27e0*/  UMOV UR8, 0x1 ;  /* 0x0000000100087882 */ /* 0x000fcc0000000000 */
.L_x_21:
[----:B------:R-:W-:-:S06]  /*27f0*/  UISETP.GE.AND UP0, UPT, UR10, 0x1, UPT ;  /* 0x000000010a00788c */ /* 0x000fcc000bf06270 */
[----:B------:R-:W-:-:S13]  /*2800*/  PLOP3.LUT P0, PT, PT, PT, UP0, 0x80, 0x0 ;  /* 0x000000000000781c */ /* 0x000fda0003f0f008 */
[----:B------:R-:W-:Y:S05]  /*2810*/  @!P0 BRA `(.L_x_27) ;  /* 0x0000000400f48947 */ /* 0x000fea0003800000 */
[----:B01----:R-:W-:Y:S01]  /*2820*/  IMAD.U32 R18, RZ, RZ, UR10 ;  /* 0x0000000aff127e24 */ /* 0x003fe2000f8e00ff */
[----:B------:R-:W-:Y:S01]  /*2830*/  ULDC UR24, c[0x0][0x50c] ;  /* 0x0001430000187ab9 */ /* 0x000fe20000000800 */
[----:B------:R-:W-:-:S07]  /*2840*/  IMAD.U32 R19, RZ, RZ, UR5 ;  /* 0x00000005ff137e24 */ /* 0x000fce000f8e00ff */
.L_x_35:
[----:B------:R-:W-:-:S13]  /*2850*/  ISETP.NE.AND P1, PT, R148, 0x3, PT ;  /* 0x000000039400780c */ /* 0x000fda0003f25270 */
[----:B------:R-:W-:Y:S05]  /*2860*/  @!P1 BRA `(.L_x_28) ;  /* 0x0000000000049947 */ /* 0x000fea0003800000 */
[----:B------:R-:W-:Y:S01]  /*2870*/  BPT.TRAP 0x1 ;  /* 0x000000040000795c */ /* 0x000fe20000300000 */
.L_x_28:
[----:B------:R-:W-:Y:S01]  /*2880*/  ULEA UR16, UR14, UR9, 0x3 ;  /* 0x000000090e107291 */ /* 0x000fe2000f8e183f */
[----:B------:R-:W-:-:S08]  /*2890*/  SHF.L.U32 R20, R152, 0x1f, RZ ;  /* 0x0000001f98147819 */ /* 0x000fd000000006ff */
[----:B------:R0:W1:Y:S01]  /*28a0*/  SYNCS.PHASECHK.TRANS64.TRYWAIT P0, [UR16], R20 ;  /* 0x00000014ff0075a7 */ /* 0x0000620008000150 */
[----:B------:R-:W-:Y:S05]  /*28b0*/  @!P1 BRA `(.L_x_29) ;  /* 0x0000000000049947 */ /* 0x000fea0003800000 */
[----:B------:R-:W-:Y:S01]  /*28c0*/  BPT.TRAP 0x1 ;  /* 0x000000040000795c */ /* 0x000fe20000300000 */
.L_x_29:
[----:B-1----:R-:W-:Y:S05]  /*28d0*/  @P0 BRA `(.L_x_30) ;  /* 0x0000000000080947 */ /* 0x002fea0003800000 */
[----:B------:R-:W1:Y:S02]  /*28e0*/  SYNCS.PHASECHK.TRANS64.TRYWAIT P0, [UR16], R20 ;  /* 0x00000014ff0075a7 */ /* 0x000e640008000150 */
[----:B-1----:R-:W-:Y:S05]  /*28f0*/  @!P0 BRA `(.L_x_31) ;  /* 0x00000080002c8947 */ /* 0x002fea0003800000 */
.L_x_30:
[----:B------:R-:W-:Y:S01]  /*2900*/  UIADD3 UR16, UR9, 0x380, URZ ;  /* 0x0000038009107890 */ /* 0x000fe2000fffe03f */
[----:B------:R-:W-:Y:S01]  /*2910*/  WARPGROUP.ARRIVE ;  /* 0x00000000000079c5 */ /* 0x000fe20000000000 */
[----:B------:R-:W-:Y:S02]  /*2920*/  UIADD3 UR17, UR9, 0x12b80, URZ ;  /* 0x00012b8009117890 */ /* 0x000fe4000fffe03f */
[----:B------:R-:W-:Y:S02]  /*2930*/  USHF.R.U32.HI UR16, URZ, 0x4, UR16 ;  /* 0x000000043f107899 */ /* 0x000fe40008011610 */
[----:B------:R-:W-:Y:S02]  /*2940*/  USHF.R.U32.HI UR17, URZ, 0x4, UR17 ;  /* 0x000000043f117899 */ /* 0x000fe40008011611 */
[----:B------:R-:W-:Y:S02]  /*2950*/  UISETP.NE.AND UP0, UPT, UR7, URZ, UPT ;  /* 0x0000003f0700728c */ /* 0x000fe4000bf05270 */
[----:B------:R-:W-:-:S02]  /*2960*/  ULOP3.LUT UR16, UR16, 0x3fff, URZ, 0xc0, !UPT ;  /* 0x00003fff10107892 */ /* 0x000fc4000f8ec03f */
[----:B------:R-:W-:Y:S02]  /*2970*/  ULOP3.LUT UR17, UR17, 0x3fff, URZ, 0xc0, !UPT ;  /* 0x00003fff11117892 */ /* 0x000fe4000f8ec03f */
[----:B------:R-:W-:Y:S02]  /*2980*/  USEL UR8, UR8, URZ, !UP0 ;  /* 0x0000003f08087287 */ /* 0x000fe4000c000000 */
[----:B------:R-:W-:Y:S02]  /*2990*/  ULOP3.LUT UR16, UR16, 0x10000, URZ, 0xfc, !UPT ;  /* 0x0001000010107892 */ /* 0x000fe4000f8efc3f */
[----:B------:R-:W-:Y:S02]  /*29a0*/  ULOP3.LUT UR17, UR17, 0x10000, URZ, 0xfc, !UPT ;  /* 0x0001000011117892 */ /* 0x000fe4000f8efc3f */
[----:B------:R-:W-:Y:S02]  /*29b0*/  UISETP.NE.U32.AND UP0, UPT, UR8, URZ, UPT ;  /* 0x0000003f0800728c */ /* 0x000fe4000bf05070 */
[----:B------:R-:W-:-:S02]  /*29c0*/  ULEA UR16, UR14, UR16, 0x7 ;  /* 0x000000100e107291 */ /* 0x000fc4000f8e383f */
[----:B------:R-:W-:Y:S01]  /*29d0*/  ULEA UR18, UR14, UR17, 0x8 ;  /* 0x000000110e127291 */ /* 0x000fe2000f8e403f */
[----:B------:R-:W-:Y:S02]  /*29e0*/  UMOV UR19, 0xc0000010 ;  /* 0xc000001000137882 */ /* 0x000fe40000000000 */
[----:B------:R-:W-:Y:S01]  /*29f0*/  UMOV UR17, 0xc0000010 ;  /* 0xc000001000117882 */ /* 0x000fe20000000000 */
[----:B------:R-:W-:-:S05]  /*2a00*/  UIADD3 UR6, UR6, 0x1, URZ ;  /* 0x0000000106067890 */ /* 0x000fca000fffe03f */
[----:B------:R-:W-:Y:S01]  /*2a10*/  QGMMA.64x128x32.F32.E4M3.E4M3 R24, gdesc[UR16], R24, UP0, gsb0 ;  /* 0x01e00000101879f3 */ /* 0x000fe2000b800818 */
[----:B------:R-:W-:-:S04]  /*2a20*/  UISETP.NE.AND UP0, UPT, UR6, UR24, UPT ;  /* 0x000000180600728c */ /* 0x000fc8000bf05270 */
[----:B------:R-:W-:-:S06]  /*2a30*/  USEL UR7, URZ, 0x1, UP0 ;  /* 0x000000013f077887 */ /* 0x000fcc0008000000 */
[----:B------:R-:W-:Y:S01]  /*2a40*/  ISETP.NE.AND P0, PT, RZ, UR7, PT ;  /* 0x00000007ff007c0c */ /* 0x000fe2000bf05270 */
[----:B------:R-:W-:-:S12]  /*2a50*/  WARPGROUP.DEPBAR.LE gsb0, 0x1 ;  /* 0x00008000000079c5 */ /* 0x000fd80000010100 */
[----:B------:R-:W-:Y:S05]  /*2a60*/  @!P0 BRA `(.L_x_32) ;  /* 0x0000000400088947 */ /* 0x000fea0003800000 */
[----:B------:R-:W-:Y:S02]  /*2a70*/  WARPGROUP.DEPBAR.LE gsb0, 0x0 ;  /* 0x00008000000079c5 */ /* 0x000fe40000010000 */
[----:B------:R-:W-:-:S01]  /*2a80*/  FADD R151, R24, R151 ;  /* 0x0000009718977221 */ /* 0x000fc20000000000 */
[----:B------:R-:W-:Y:S01]  /*2a90*/  FADD R146, R25, R146 ;  /* 0x0000009219927221 */ /* 0x000fe20000000000 */
        /* <DEDUP_REMOVED lines=62> */
[----:B------:R-:W-:-:S06]  /*2e80*/  UMOV UR6, URZ ;  /* 0x0000003f00067c82 */ /* 0x000fcc0008000000 */
.L_x_32:
[----:B------:R-:W-:Y:S05]  /*2e90*/  @!P1 BRA `(.L_x_33) ;  /* 0x0000000000049947 */ /* 0x000fea0003800000 */
[----:B------:R-:W-:Y:S01]  /*2ea0*/  BPT.TRAP 0x1 ;  /* 0x000000040000795c */ /* 0x000fe20000300000 */
.L_x_33:
[----:B------:R-:W-:-:S13]  /*2eb0*/  ISETP.NE.AND P0, PT, R13, RZ, PT ;  /* 0x000000ff0d00720c */ /* 0x000fda0003f05270 */
[----:B01----:R-:W-:-:S05]  /*2ec0*/  @P0 LEA R20, R19, UR9, 0x3 ;  /* 0x0000000913140c11 */ /* 0x003fca000f8e18ff */
[----:B------:R-:W-:-:S05]  /*2ed0*/  @P0 VIADD R21, R20, 0x128 ;  /* 0x0000012814150836 */ /* 0x000fca0000000000 */
[----:B------:R-:W-:-:S04]  /*2ee0*/  @P0 PRMT R21, R12, 0x654, R21 ;  /* 0x000006540c150816 */ /* 0x000fc80000000015 */
[----:B------:R0:W-:Y:S01]  /*2ef0*/  @P0 SYNCS.ARRIVE.TRANS64.RED.A1T0 RZ, [R21+URZ], RZ ;  /* 0x000000ff15ff09a7 */ /* 0x0001e2000810043f */
[----:B------:R-:W-:-:S13]  /*2f00*/  ISETP.GT.U32.AND P0, PT, R7, 0x1, PT ;  /* 0x000000010700780c */ /* 0x000fda0003f04070 */
[----:B0-----:R-:W-:Y:S05]  /*2f10*/  @P0 BRA `(.L_x_34) ;  /* 0x0000000000040947 */ /* 0x001fea0003800000 */
[----:B------:R-:W-:Y:S01]  /*2f20*/  BPT.TRAP 0x1 ;  /* 0x000000040000795c */ /* 0x000fe20000300000 */
.L_x_34:
[----:B------:R-:W-:Y:S01]  /*2f30*/  UIADD3 UR14, UR14, 0x1, URZ ;  /* 0x000000010e0e7890 */ /* 0x000fe2000fffe03f */
[C---:B------:R-:W-:Y:S01]  /*2f40*/  ISETP.GT.AND P1, PT, R18.reuse, 0x1, PT ;  /* 0x000000011200780c */ /* 0x040fe20003f24270 */
[----:B------:R-:W-:Y:S02]  /*2f50*/  VIADD R19, R19, 0x1 ;  /* 0x0000000113137836 */ /* 0x000fe40000000000 */
[----:B------:R-:W-:Y:S01]  /*2f60*/  UISETP.NE.AND UP0, UPT, UR14, 0x25, UPT ;  /* 0x000000250e00788c */ /* 0x000fe2000bf05270 */
[----:B------:R-:W-:Y:S02]  /*2f70*/  VIADD R18, R18, 0xffffffff ;  /* 0xffffffff12127836 */ /* 0x000fe40000000000 */
[C---:B------:R-:W-:Y:S01]  /*2f80*/  ISETP.NE.AND P0, PT, R19.reuse, 0x25, PT ;  /* 0x000000251300780c */ /* 0x040fe20003f05270 */
[----:B------:R-:W-:Y:S02]  /*2f90*/  USEL UR8, URZ, 0x1, UP0 ;  /* 0x000000013f087887 */ /* 0x000fe40008000000 */
[----:B------:R-:W-:Y:S01]  /*2fa0*/  USEL UR14, UR14, URZ, UP0 ;  /* 0x0000003f0e0e7287 */ /* 0x000fe20008000000 */
[----:B------:R-:W-:-:S03]  /*2fb0*/  SEL R19, R19, RZ, P0 ;  /* 0x000000ff13137207 */ /* 0x000fc60000000000 */
[----:B------:R-:W-:Y:S01]  /*2fc0*/  LOP3.LUT R152, R152, UR8, RZ, 0x3c, !PT ;  /* 0x0000000898987c12 */ /* 0x000fe2000f8e3cff */
[----:B------:R-:W-:Y:S01]  /*2fd0*/  UMOV UR8, 0x1 ;  /* 0x0000000100087882 */ /* 0x000fe20000000000 */
[----:B------:R-:W-:Y:S06]  /*2fe0*/  @P1 BRA `(.L_x_35) ;  /* 0xfffffff800181947 */ /* 0x000fec000383ffff */
.L_x_27:
[----:B------:R-:W-:Y:S01]  /*2ff0*/  UISETP.NE.AND UP0, UPT, UR6, URZ, UPT ;  /* 0x0000003f0600728c */ /* 0x000fe2000bf05270 */
[----:B01----:R-:W0:Y:S01]  /*3000*/  LDC R18, c[0x0][0x28c] ;  /* 0x0000a300ff127b82 */ /* 0x003e220000000800 */
[----:B------:R-:W-:Y:S02]  /*3010*/  IMAD.U32 R19, RZ, RZ, UR23 ;  /* 0x00000017ff137e24 */ /* 0x000fe4000f8e00ff */
[----:B------:R-:W-:-:S06]  /*3020*/  USEL UR6, URZ, 0x1, !UP0 ;  /* 0x000000013f067887 */ /* 0x000fcc000c000000 */
[----:B------:R-:W-:-:S13]  /*3030*/  ISETP.NE.AND P0, PT, RZ, UR6, PT ;  /* 0x00000006ff007c0c */ /* 0x000fda000bf05270 */
[----:B------:R-:W-:Y:S05]  /*3040*/  @!P0 BRA `(.L_x_36) ;  /* 0x0000000400048947 */ /* 0x000fea0003800000 */
[----:B------:R-:W-:Y:S02]  /*3050*/  WARPGROUP.DEPBAR.LE gsb0, 0x0 ;  /* 0x00008000000079c5 */ /* 0x000fe40000010000 */
[----:B------:R-:W-:Y:S01]  /*3060*/  FADD R151, R24, R151 ;  /* 0x0000009718977221 */ /* 0x000fe20000000000 */
        /* <DEDUP_REMOVED lines=62> */
[----:B------:R-:W-:-:S07]  /*3450*/  FADD R88, R88, R87 ;  /* 0x0000005758587221 */ /* 0x000fce0000000000 */
.L_x_36:
[----:B0-----:R-:W-:Y:S01]  /*3460*/  ISETP.GE.AND P0, PT, R18, 0x1, PT ;  /* 0x000000011200780c */ /* 0x001fe20003f06270 */
[----:B------:R0:W-:Y:S01]  /*3470*/  SYNCS.ARRIVE.TRANS64.A1T0 RZ, [R19+UR22], RZ ;  /* 0x000000ff13ff79a7 */ /* 0x0001e20008100016 */
[----:B------:R-:W-:-:S11]  /*3480*/  WARPGROUP.DEPBAR.LE gsb0, 0x0 ;  /* 0x00008000000079c5 */ /* 0x000fd60000010000 */
[----:B------:R-:W-:Y:S05]  /*3490*/  @!P0 BRA `(.L_x_37) ;  /* 0x0000000000548947 */ /* 0x000fea0003800000 */
[----:B------:R-:W-:-:S13]  /*34a0*/  ISETP.NE.AND P0, PT, R148, 0x3, PT ;  /* 0x000000039400780c */ /* 0x000fda0003f05270 */
[----:B------:R-:W-:Y:S05]  /*34b0*/  @!P0 BRA `(.L_x_38) ;  /* 0x0000000000048947 */ /* 0x000fea0003800000 */
[----:B------:R-:W-:Y:S01]  /*34c0*/  BPT.TRAP 0x1 ;  /* 0x000000040000795c */ /* 0x000fe20000300000 */
.L_x_38:
[----:B------:R-:W-:Y:S01]  /*34d0*/  ISETP.NE.AND P0, PT, R13, RZ, PT ;  /* 0x000000ff0d00720c */ /* 0x000fe20003f05270 */
[----:B------:R-:W-:Y:S01]  /*34e0*/  BSSY B0, `(.L_x_39) ;  /* 0x000000e000007945 */ /* 0x000fe20003800000 */
[----:B------:R-:W-:-:S11]  /*34f0*/  ISETP.GT.U32.AND P1, PT, R7, 0x1, PT ;  /* 0x000000010700780c */ /* 0x000fd60003f24070 */
[----:B------:R-:W-:Y:S05]  /*3500*/  @!P0 BRA `(.L_x_40) ;  /* 0x00000000002c8947 */ /* 0x000fea0003800000 */
[----:B------:R-:W-:-:S04]  /*3510*/  UIADD3 UR8, UR10, UR5, URZ ;  /* 0x000000050a087290 */ /* 0x000fc8000fffe03f */
[----:B------:R-:W-:-:S04]  /*3520*/  UIMAD.WIDE.U32 UR6, UR8, -0x45306eb3, URZ ;  /* 0xbacf914d080678a5 */ /* 0x000fc8000f8e003f */
[----:B------:R-:W-:-:S04]  /*3530*/  UIADD3 UR6, UR8, -UR7, URZ ;  /* 0x8000000708067290 */ /* 0x000fc8000fffe03f */
[----:B------:R-:W-:-:S04]  /*3540*/  ULEA.HI UR6, UR6, UR7, URZ, 0x1f ;  /* 0x0000000706067291 */ /* 0x000fc8000f8ff83f */
[----:B------:R-:W-:-:S04]  /*3550*/  USHF.R.U32.HI UR6, URZ, 0x5, UR6 ;  /* 0x000000053f067899 */ /* 0x000fc80008011606 */
[----:B------:R-:W-:-:S04]  /*3560*/  UIMAD UR6, UR6, -0x25, UR8 ;  /* 0xffffffdb060678a4 */ /* 0x000fc8000f8e0208 */
[----:B------:R-:W-:-:S04]  /*3570*/  ULEA UR6, UR6, UR9, 0x3 ;  /* 0x0000000906067291 */ /* 0x000fc8000f8e183f */
[----:B------:R-:W-:-:S06]  /*3580*/  UIADD3 UR6, UR6, 0x128, URZ ;  /* 0x0000012806067890 */ /* 0x000fcc000fffe03f */
[----:B0-----:R-:W-:-:S05]  /*3590*/  IMAD.U32 R19, RZ, RZ, UR6 ;  /* 0x00000006ff137e24 */ /* 0x001fca000f8e00ff */
[----:B------:R-:W-:-:S04]  /*35a0*/  PRMT R18, R12, 0x654, R19 ;  /* 0x000006540c127816 */ /* 0x000fc80000000013 */
[----:B------:R1:W-:Y:S03]  /*35b0*/  SYNCS.ARRIVE.TRANS64.RED.A1T0 RZ, [R18+URZ], RZ ;  /* 0x000000ff12ff79a7 */ /* 0x0003e6000810043f */
.L_x_40:
[----:B------:R-:W-:Y:S05]  /*35c0*/  BSYNC B0 ;  /* 0x0000000000007941 */ /* 0x000fea0003800000 */
.L_x_39:
[----:B------:R-:W-:Y:S05]  /*35d0*/  @P1 BRA `(.L_x_37) ;  /* 0x0000000000041947 */ /* 0x000fea0003800000 */
[----:B------:R-:W-:Y:S01]  /*35e0*/  BPT.TRAP 0x1 ;  /* 0x000000040000795c */ /* 0x000fe20000300000 */
.L_x_37:
[----:B-1----:R-:W-:Y:S01]  /*35f0*/  SHF.L.U32 R18, R150, 0x1f, RZ ;  /* 0x0000001f96127819 */ /* 0x002fe200000006ff */
[----:B------:R-:W-:Y:S01]  /*3600*/  UIADD3 UR8, UR15, UR5, URZ ;  /* 0x000000050f087290 */ /* 0x000fe2000fffe03f */
[----:B------:R-:W1:Y:S01]  /*3610*/  LDC R29, c[0x0][0x288] ;  /* 0x0000a200ff1d7b82 */ /* 0x000e620000000800 */
[----:B------:R-:W-:Y:S01]  /*3620*/  UISETP.GE.U32.AND UP1, UPT, UR15, 0x25, UPT ;  /* 0x000000250f00788c */ /* 0x000fe2000bf26070 */
[----:B------:R-:W-:Y:S01]  /*3630*/  IMAD.SHL.U32 R26, R16, 0x2, RZ ;  /* 0x00000002101a7824 */ /* 0x000fe200078e00ff */
[----:B------:R-:W-:Y:S02]  /*3640*/  UISETP.GT.U32.AND UP0, UPT, UR8, 0x24, UPT ;  /* 0x000000240800788c */ /* 0x000fe4000bf04070 */
[----:B------:R-:W-:Y:S02]  /*3650*/  UIMAD.WIDE.U32 UR6, UR8, -0x45306eb3, URZ ;  /* 0xbacf914d080678a5 */ /* 0x000fe4000f8e003f */
[----:B------:R-:W-:Y:S01]  /*3660*/  UISETP.LT.U32.AND UP0, UPT, UR15, 0x25, UP0 ;  /* 0x000000250f00788c */ /* 0x000fe20008701070 */
[----:B------:R-:W4:Y:S01]  /*3670*/  SYNCS.PHASECHK.TRANS64.TRYWAIT P0, [UR11+0x8], R18 ;  /* 0x00000812ff0075a7 */ /* 0x000f22000800014b */
[----:B------:R-:W-:Y:S01]  /*3680*/  UIADD3 UR5, UR8, -UR7, URZ ;  /* 0x8000000708057290 */ /* 0x000fe2000fffe03f */
[----:B------:R-:W-:Y:S01]  /*3690*/  SHF.R.S32.HI R27, RZ, 0x1f, R26 ;  /* 0x0000001fff1b7819 */ /* 0x000fe2000001141a */
[----:B------:R-:W-:-:S02]  /*36a0*/  USEL UR6, URZ, 0x1, !UP0 ;  /* 0x000000013f067887 */ /* 0x000fc4000c000000 */
[----:B------:R-:W-:Y:S02]  /*36b0*/  ULEA.HI UR5, UR5, UR7, URZ, 0x1f ;  /* 0x0000000705057291 */ /* 0x000fe4000f8ff83f */
[----:B------:R-:W-:Y:S02]  /*36c0*/  ULOP3.LUT UR4, UR4, UR6, URZ, 0x3c, !UPT ;  /* 0x0000000604047292 */ /* 0x000fe4000f8e3c3f */
[----:B------:R-:W-:-:S04]  /*36d0*/  USHF.R.U32.HI UR5, URZ, 0x5, UR5 ;  /* 0x000000053f057899 */ /* 0x000fc80008011605 */
[----:B------:R-:W-:Y:S02]  /*36e0*/  @UP1 ULOP3.LUT UR4, UR4, 0x1, UR5, 0x78, !UPT ;  /* 0x0000000104041892 */ /* 0x000fe4000f8e7805 */
[----:B------:R-:W-:Y:S01]  /*36f0*/  UIMAD UR5, UR5, -0x25, UR8 ;  /* 0xffffffdb050578a4 */ /* 0x000fe2000f8e0208 */
[----:B-1--4-:R-:W-:Y:S11]  /*3700*/  @!P0 BRA `(.L_x_41) ;  /* 0x0000007000c08947 */ /* 0x012ff60003800000 */
.L_x_232:
[----:B------:R-:W-:Y:S01]  /*3710*/  IMAD.SHL.U32 R28, R6, 0x40, RZ ;  /* 0x00000040061c7824 */ /* 0x000fe200078e00ff */
[----:B------:R-:W-:Y:S01]  /*3720*/  ULDC UR8, c[0x0][0x284] ;  /* 0x0000a10000087ab9 */ /* 0x000fe20000000800 */
[----:B------:R-:W-:Y:S01]  /*3730*/  IMAD.SHL.U32 R33, R5, 0x80, RZ ;  /* 0x0000008005217824 */ /* 0x000fe200078e00ff */
[----:B------:R-:W-:Y:S01]  /*3740*/  SHF.R.S32.HI R34, RZ, 0x1f, R4 ;  /* 0x0000001fff227819 */ /* 0x000fe20000011404 */
[----:B------:R-:W-:Y:S01]  /*3750*/  ULDC.64 UR6, c[0x0][0x5d0] ;  /* 0x0001740000067ab9 */ /* 0x000fe20000000a00 */
[----:B------:R-:W-:Y:S01]  /*3760*/  ISETP.GE.AND P0, PT, R28, UR8, PT ;  /* 0x000000081c007c0c */ /* 0x000fe2000bf06270 */
[----:B0-----:R-:W-:Y:S01]  /*3770*/  IMAD.WIDE.U32 R18, R4, UR6, R26 ;  /* 0x0000000604127c25 */ /* 0x001fe2000f8e001a */
[----:B------:R-:W-:Y:S02]  /*3780*/  SHF.R.S32.HI R32, RZ, 0x1f, R33 ;  /* 0x0000001fff207819 */ /* 0x000fe40000011421 */
[C---:B------:R-:W-:Y:S01]  /*3790*/  ISETP.GE.OR P0, PT, R33.reuse, R29, P0 ;  /* 0x0000001d2100720c */ /* 0x040fe20000706670 */
[----:B------:R-:W-:Y:S01]  /*37a0*/  IMAD R5, R34, UR6, RZ ;  /* 0x0000000622057c24 */ /* 0x000fe2000f8e02ff */
[----:B------:R-:W-:-:S03]  /*37b0*/  IADD3 R18, P1, R33, R18, RZ ;  /* 0x0000001221127210 */ /* 0x000fc60007f3e0ff */
[----:B------:R-:W-:-:S05]  /*37c0*/  IMAD R5, R4, UR7, R5 ;  /* 0x0000000704057c24 */ /* 0x000fca000f8e0205 */
[----:B------:R-:W-:-:S03]  /*37d0*/  IADD3.X R19, R32, R19, R5, P1, !PT ;  /* 0x0000001320137210 */ /* 0x000fc60000ffe405 */
[----:B------:R-:W-:Y:S05]  /*37e0*/  @P0 BRA `(.L_x_42) ;  /* 0x0000004400b80947 */ /* 0x000fea0003800000 */
[----:B------:R-:W0:Y:S01]  /*37f0*/  LDC.64 R30, c[0x0][0x5c8] ;  /* 0x00017200ff1e7b82 */ /* 0x000e220000000a00 */
[----:B------:R-:W-:Y:S01]  /*3800*/  IMAD.WIDE R24, R6, 0x40, R10 ;  /* 0x0000004006187825 */ /* 0x000fe200078e020a */
[----:B------:R-:W-:Y:S01]  /*3810*/  ULDC.64 UR6, c[0x0][0x5c0] ;  /* 0x0001700000067ab9 */ /* 0x000fe20000000a00 */
[----:B------:R-:W-:Y:S02]  /*3820*/  BSSY B0, `(.L_x_42) ;  /* 0x000046a000007945 */ /* 0x000fe40003800000 */
[----:B------:R-:W-:-:S04]  /*3830*/  IMAD R6, R16, -0x2, R29 ;  /* 0xfffffffe10067824 */ /* 0x000fc800078e021d */
[----:B------:R-:W-:Y:S02]  /*3840*/  IMAD.IADD R6, R6, 0x1, -R33 ;  /* 0x0000000106067824 */ /* 0x000fe400078e0a21 */
[-C--:B0-----:R-:W-:Y:S02]  /*3850*/  IMAD R5, R25, R30.reuse, RZ ;  /* 0x0000001e19057224 */ /* 0x081fe400078e02ff */
[----:B------:R-:W-:-:S04]  /*3860*/  IMAD.WIDE.U32 R18, R24, R30, R18 ;  /* 0x0000001e18127225 */ /* 0x000fc800078e0012 */
[----:B------:R-:W-:Y:S01]  /*3870*/  IMAD R21, R24, R31, R5 ;  /* 0x0000001f18157224 */ /* 0x000fe200078e0205 */
[----:B------:R-:W-:Y:S02]  /*3880*/  LEA R5, P0, R30, R18, 0x3 ;  /* 0x000000121e057211 */ /* 0x000fe400078018ff */
[----:B------:R-:W-:Y:S01]  /*3890*/  IADD3 R20, P1, R18, UR6, RZ ;  /* 0x0000000612147c10 */ /* 0x000fe2000ff3e0ff */
[----:B------:R-:W-:Y:S01]  /*38a0*/  IMAD.IADD R21, R19, 0x1, R21 ;  /* 0x0000000113157824 */ /* 0x000fe200078e0215 */
[----:B------:R-:W-:-:S04]  /*38b0*/  IADD3 R18, P3, R5, UR6, RZ ;  /* 0x0000000605127c10 */ /* 0x000fc8000ff7e0ff */
[----:B------:R-:W-:Y:S01]  /*38c0*/  LEA.HI.X R5, R30, R21, R31, 0x3, P0 ;  /* 0x000000151e057211 */ /* 0x000fe200000f1c1f */
[----:B------:R-:W-:Y:S01]  /*38d0*/  IMAD.IADD R30, R17, 0x1, -R28 ;  /* 0x00000001111e7824 */ /* 0x000fe200078e0a1c */
[----:B---3-5:R-:W-:Y:S02]  /*38e0*/  FSETP.NEU.AND P0, PT, R15, RZ, PT ;  /* 0x000000ff0f00720b */ /* 0x028fe40003f0d000 */
[----:B------:R-:W-:Y:S02]  /*38f0*/  IADD3.X R21, R21, UR7, RZ, P1, !PT ;  /* 0x0000000715157c10 */ /* 0x000fe40008ffe4ff */
[----:B------:R-:W-:-:S09]  /*3900*/  IADD3.X R19, R5, UR7, RZ, P3, !PT ;  /* 0x0000000705137c10 */ /* 0x000fd20009ffe4ff */
[----:B------:R-:W-:Y:S05]  /*3910*/  @!P0 BRA `(.L_x_43) ;  /* 0x0000003400608947 */ /* 0x000fea0003800000 */
[----:B------:R-:W-:Y:S01]  /*3920*/  ULDC.64 UR6, c[0x0][0x5b8] ;  /* 0x00016e0000067ab9 */ /* 0x000fe20000000a00 */
[----:B------:R-:W-:Y:S01]  /*3930*/  ULDC.64 UR16, c[0x0][0x5a8] ;  /* 0x00016a0000107ab9 */ /* 0x000fe20000000a00 */
[----:B------:R-:W-:Y:S01]  /*3940*/  IMAD.WIDE.U32 R26, R4, UR6, R26 ;  /* 0x00000006041a7c25 */ /* 0x000fe2000f8e001a */
[----:B------:R-:W-:Y:S01]  /*3950*/  BSSY B1, `(.L_x_44) ;  /* 0x0000010000017945 */ /* 0x000fe20003800000 */
[----:B------:R-:W-:Y:S02]  /*3960*/  PRMT R28, RZ, 0x7610, R28 ;  /* 0x00007610ff1c7816 */ /* 0x000fe4000000001c */
[----:B------:R-:W-:Y:S01]  /*3970*/  IMAD R5, R34, UR6, RZ ;  /* 0x0000000622057c24 */ /* 0x000fe2000f8e02ff */
[----:B------:R-:W-:-:S03]  /*3980*/  IADD3 R26, P0, R33, R26, RZ ;  /* 0x0000001a211a7210 */ /* 0x000fc60007f1e0ff */
[----:B------:R-:W-:Y:S01]  /*3990*/  IMAD R5, R4, UR7, R5 ;  /* 0x0000000704057c24 */ /* 0x000fe2000f8e0205 */
[----:B------:R-:W-:Y:S02]  /*39a0*/  ULDC.64 UR6, c[0x0][0x5b0] ;  /* 0x00016c0000067ab9 */ /* 0x000fe40000000a00 */
[----:B------:R-:W-:Y:S02]  /*39b0*/  IMAD R29, R25, UR6, RZ ;  /* 0x00000006191d7c24 */ /* 0x000fe4000f8e02ff */
[----:B------:R-:W-:Y:S02]  /*39c0*/  IADD3.X R27, R32, R27, R5, P0, !PT ;  /* 0x0000001b201b7210 */ /* 0x000fe400007fe405 */
[----:B------:R-:W-:Y:S01]  /*39d0*/  ISETP.GE.AND P0, PT, R30, 0x1, PT ;  /* 0x000000011e00780c */ /* 0x000fe20003f06270 */
[C---:B------:R-:W-:Y:S02]  /*39e0*/  IMAD R29, R24.reuse, UR7, R29 ;  /* 0x00000007181d7c24 */ /* 0x040fe4000f8e021d */
[----:B------:R-:W-:Y:S01]  /*39f0*/  IMAD.WIDE.U32 R4, R24, UR6, R26 ;  /* 0x0000000618047c25 */ /* 0x000fe2000f8e001a */
[----:B------:R-:W-:-:S02]  /*3a00*/  ISETP.LT.OR P4, PT, R6, 0x1, !P0 ;  /* 0x000000010600780c */ /* 0x000fc40004781670 */
[----:B------:R-:W-:-:S04]  /*3a10*/  IADD3 R4, P1, R4, UR16, RZ ;  /* 0x0000001004047c10 */ /* 0x000fc8000ff3e0ff */
[----:B------:R-:W-:-:S07]  /*3a20*/  IADD3.X R5, R5, UR17, R29, P1, !PT ;  /* 0x0000001105057c10 */ /* 0x000fce0008ffe41d */
[----:B------:R-:W-:Y:S05]  /*3a30*/  @P4 BRA `(.L_x_45) ;  /* 0x0000000000044947 */ /* 0x000fea0003800000 */
[----:B------:R0:W5:Y:S02]  /*3a40*/  LDG.E.U8 R28, desc[UR20][R4.64] ;  /* 0x00000014041c7981 */ /* 0x000164000c1e1100 */
.L_x_45:
[----:B------:R-:W-:Y:S05]  /*3a50*/  BSYNC B1 ;  /* 0x0000000000017941 */ /* 0x000fea0003800000 */
.L_x_44:
[----:B-----5:R-:W-:Y:S01]  /*3a60*/  LOP3.LUT R28, R28, 0xff, RZ, 0xc0, !PT ;  /* 0x000000ff1c1c7812 */ /* 0x020fe200078ec0ff */
[----:B------:R-:W-:Y:S01]  /*3a70*/  BSSY B1, `(.L_x_46) ;  /* 0x000000b000017945 */ /* 0x000fe20003800000 */
[----:B------:R-:W-:Y:S02]  /*3a80*/  ISETP.LT.OR P3, PT, R6, 0x2, !P0 ;  /* 0x000000020600780c */ /* 0x000fe40004761670 */
[----:B------:R-:W-:-:S05]  /*3a90*/  F2FP.F16.E4M3.UNPACK_B R28, R28 ;  /* 0x0000001cff1c723e */ /* 0x000fca00020006ff */
[----:B------:R-:W-:-:S05]  /*3aa0*/  HADD2.F32 R28, -RZ, R28.H0_H0 ;  /* 0x2000001cff1c7230 */ /* 0x000fca0000004100 */
[----:B------:R-:W-:-:S04]  /*3ab0*/  FMUL R28, R28, R15 ;  /* 0x0000000f1c1c7220 */ /* 0x000fc80000400000 */
[----:B--2---:R-:W-:-:S05]  /*3ac0*/  FFMA R28, R151, R14, R28 ;  /* 0x0000000e971c7223 */ /* 0x004fca000000001c */
[----:B------:R-:W-:Y:S02]  /*3ad0*/  F2FP.SATFINITE.E4M3.F32.PACK_AB_MERGE_C R29, RZ, R28, RZ ;  /* 0x0000001cff1d723e */ /* 0x000fe400048070ff */
[----:B------:R-:W-:-:S03]  /*3ae0*/  PRMT R28, RZ, 0x7610, R28 ;  /* 0x00007610ff1c7816 */ /* 0x000fc6000000001c */
[----:B------:R1:W-:Y:S01]  /*3af0*/  @!P4 STG.E.U8 desc[UR20][R20.64], R29 ;  /* 0x0000001d1400c986 */ /* 0x0003e2000c101114 */
[----:B------:R-:W-:Y:S05]  /*3b00*/  @P3 BRA `(.L_x_47) ;  /* 0x0000000000043947 */ /* 0x000fea0003800000 */
[----:B------:R2:W5:Y:S02]  /*3b10*/  LDG.E.U8 R28, desc[UR20][R4.64+0x1] ;  /* 0x00000114041c7981 */ /* 0x000564000c1e1100 */
.L_x_47:
[----:B------:R-:W-:Y:S05]  /*3b20*/  BSYNC B1 ;  /* 0x0000000000017941 */ /* 0x000fea0003800000 */
.L_x_46:
[----:B-----5:R-:W-:Y:S01]  /*3b30*/  LOP3.LUT R28, R28, 0xff, RZ, 0xc0, !PT ;  /* 0x000000ff1c1c7812 */ /* 0x020fe200078ec0ff */
[----:B------:R-:W-:Y:S01]  /*3b40*/  BSSY B1, `(.L_x_48) ;  /* 0x0000013000017945 */ /* 0x000fe20003800000 */
[----:B-1----:R-:W-:Y:S02]  /*3b50*/  IADD3 R29, P1, R24, 0x8, RZ ;  /* 0x00000008181d7810 */ /* 0x002fe40007f3e0ff */
[----:B------:R-:W-:-:S03]  /*3b60*/  F2FP.F16.E4M3.UNPACK_B R28, R28 ;  /* 0x0000001cff1c723e */ /* 0x000fc600020006ff */
[----:B------:R-:W-:Y:S01]  /*3b70*/  IMAD.X R24, RZ, RZ, R25, P1 ;  /* 0x000000ffff187224 */ /* 0x000fe200008e0619 */
[----:B------:R-:W-:Y:S01]  /*3b80*/  ISETP.GE.AND P1, PT, R30, 0x9, PT ;  /* 0x000000091e00780c */ /* 0x000fe20003f26270 */
[----:B------:R-:W-:Y:S02]  /*3b90*/  HADD2.F32 R28, -RZ, R28.H0_H0 ;  /* 0x2000001cff1c7230 */ /* 0x000fe40000004100 */
[----:B------:R-:W-:Y:S01]  /*3ba0*/  IMAD R24, R24, UR6, RZ ;  /* 0x0000000618187c24 */ /* 0x000fe2000f8e02ff */
[----:B------:R-:W-:Y:S01]  /*3bb0*/  ISETP.LT.OR P5, PT, R6, 0x1, !P1 ;  /* 0x000000010600780c */ /* 0x000fe20004fa1670 */
[----:B------:R-:W-:-:S04]  /*3bc0*/  IMAD.WIDE.U32 R26, R29, UR6, R26 ;  /* 0x000000061d1a7c25 */ /* 0x000fc8000f8e001a */
[----:B------:R-:W-:Y:S01]  /*3bd0*/  FMUL R25, R28, R15 ;  /* 0x0000000f1c197220 */ /* 0x000fe20000400000 */
[----:B------:R-:W-:-:S03]  /*3be0*/  IMAD R29, R29, UR7, R24 ;  /* 0x000000071d1d7c24 */ /* 0x000fc6000f8e0218 */
[----:B------:R-:W-:Y:S01]  /*3bf0*/  FFMA R25, R146, R14, R25 ;  /* 0x0000000e92197223 */ /* 0x000fe20000000019 */
[----:B------:R-:W-:Y:S02]  /*3c00*/  IADD3 R24, P4, R26, UR16, RZ ;  /* 0x000000101a187c10 */ /* 0x000fe4000ff9e0ff */
[----:B------:R-:W-:Y:S02]  /*3c10*/  PRMT R26, RZ, 0x7610, R26 ;  /* 0x00007610ff1a7816 */ /* 0x000fe4000000001a */
[----:B------:R-:W-:Y:S02]  /*3c20*/  F2FP.SATFINITE.E4M3.F32.PACK_AB_MERGE_C R31, RZ, R25, RZ ;  /* 0x00000019ff1f723e */ /* 0x000fe400048070ff */
[----:B------:R-:W-:-:S03]  /*3c30*/  IADD3.X R25, R27, UR17, R29, P4, !PT ;  /* 0x000000111b197c10 */ /* 0x000fc6000a7fe41d */
[----:B------:R1:W-:Y:S01]  /*3c40*/  @!P3 STG.E.U8 desc[UR20][R20.64+0x1], R31 ;  /* 0x0000011f1400b986 */ /* 0x0003e2000c101114 */
[----:B------:R-:W-:Y:S05]  /*3c50*/  @P5 BRA `(.L_x_49) ;  /* 0x0000000000045947 */ /* 0x000fea0003800000 */
[----:B------:R3:W5:Y:S02]  /*3c60*/  LDG.E.U8 R26, desc[UR20][R24.64] ;  /* 0x00000014181a7981 */ /* 0x000764000c1e1100 */
.L_x_49:
[----:B------:R-:W-:Y:S05]  /*3c70*/  BSYNC B1 ;  /* 0x0000000000017941 */ /* 0x000fea0003800000 */
.L_x_48:
[----:B-----5:R-:W-:Y:S01]  /*3c80*/  LOP3.LUT R26, R26, 0xff, RZ, 0xc0, !PT ;  /* 0x000000ff1a1a7812 */ /* 0x020fe200078ec0ff */
[----:B------:R-:W-:Y:S01]  /*3c90*/  BSSY B1, `(.L_x_50) ;  /* 0x000000b000017945 */ /* 0x000fe20003800000 */
[----:B------:R-:W-:Y:S02]  /*3ca0*/  ISETP.LT.OR P3, PT, R6, 0x2, !P1 ;  /* 0x000000020600780c */ /* 0x000fe40004f61670 */
[----:B------:R-:W-:-:S05]  /*3cb0*/  F2FP.F16.E4M3.UNPACK_B R26, R26 ;  /* 0x0000001aff1a723e */ /* 0x000fca00020006ff */
[----:B------:R-:W-:-:S05]  /*3cc0*/  HADD2.F32 R26, -RZ, R26.H0_H0 ;  /* 0x2000001aff1a7230 */ /* 0x000fca0000004100 */
[----:B------:R-:W-:-:S04]  /*3cd0*/  FMUL R26, R26, R15 ;  /* 0x0000000f1a1a7220 */ /* 0x000fc80000400000 */
[----:B------:R-:W-:-:S05]  /*3ce0*/  FFMA R26, R149, R14, R26 ;  /* 0x0000000e951a7223 */ /* 0x000fca000000001a */
[----:B------:R-:W-:Y:S02]  /*3cf0*/  F2FP.SATFINITE.E4M3.F32.PACK_AB_MERGE_C R27, RZ, R26, RZ ;  /* 0x0000001aff1b723e */ /* 0x000fe400048070ff */
[----:B------:R-:W-:-:S03]  /*3d00*/  PRMT R26, RZ, 0x7610, R26 ;  /* 0x00007610ff1a7816 */ /* 0x000fc6000000001a */
[----:B------:R4:W-:Y:S01]  /*3d10*/  @!P5 STG.E.U8 desc[UR20][R18.64], R27 ;  /* 0x0000001b1200d986 */ /* 0x0009e2000c101114 */
[----:B------:R-:W-:Y:S05]  /*3d20*/  @P3 BRA `(.L_x_51) ;  /* 0x0000000000043947 */ /* 0x000fea0003800000 */
[----:B------:R0:W5:Y:S02]  /*3d30*/  LDG.E.U8 R26, desc[UR20][R24.64+0x1] ;  /* 0x00000114181a7981 */ /* 0x000164000c1e1100 */
.L_x_51:
[----:B------:R-:W-:Y:S05]  /*3d40*/  BSYNC B1 ;  /* 0x0000000000017941 */ /* 0x000fea0003800000 */
.L_x_50:
[----:B-----5:R-:W-:Y:S01]  /*3d50*/  LOP3.LUT R26, R26, 0xff, RZ, 0xc0, !PT ;  /* 0x000000ff1a1a7812 */ /* 0x020fe200078ec0ff */
[----:B------:R-:W-:Y:S01]  /*3d60*/  BSSY B1, `(.L_x_52) ;  /* 0x000000b000017945 */ /* 0x000fe20003800000 */
[----:B------:R-:W-:Y:S02]  /*3d70*/  ISETP.LT.OR P4, PT, R6, 0x9, !P0 ;  /* 0x000000090600780c */ /* 0x000fe40004781670 */
[----:B------:R-:W-:-:S05]  /*3d80*/  F2FP.F16.E4M3.UNPACK_B R26, R26 ;  /* 0x0000001aff1a723e */ /* 0x000fca00020006ff */
[----:B------:R-:W-:-:S05]  /*3d90*/  HADD2.F32 R26, -RZ, R26.H0_H0 ;  /* 0x2000001aff1a7230 */ /* 0x000fca0000004100 */
[----:B----4-:R-:W-:Y:S01]  /*3da0*/  FMUL R27, R26, R15 ;  /* 0x0000000f1a1b7220 */ /* 0x010fe20000400000 */
[----:B------:R-:W-:-:S03]  /*3db0*/  PRMT R26, RZ, 0x7610, R26 ;  /* 0x00007610ff1a7816 */ /* 0x000fc6000000001a */
[----:B------:R-:W-:-:S05]  /*3dc0*/  FFMA R27, R144, R14, R27 ;  /* 0x0000000e901b7223 */ /* 0x000fca000000001b */
[----:B------:R-:W-:-:S05]  /*3dd0*/  F2FP.SATFINITE.E4M3.F32.PACK_AB_MERGE_C R27, RZ, R27, RZ ;  /* 0x0000001bff1b723e */ /* 0x000fca00048070ff */
[----:B------:R4:W-:Y:S01]  /*3de0*/  @!P3 STG.E.U8 desc[UR20][R18.64+0x1], R27 ;  /* 0x0000011b1200b986 */ /* 0x0009e2000c101114 */
[----:B------:R-:W-:Y:S05]  /*3df0*/  @P4 BRA `(.L_x_53) ;  /* 0x0000000000044947 */ /* 0x000fea0003800000 */
[----:B------:R0:W5:Y:S02]  /*3e00*/  LDG.E.U8 R26, desc[UR20][R4.64+0x8] ;  /* 0x00000814041a7981 */ /* 0x000164000c1e1100 */
.L_x_53:
[----:B------:R-:W-:Y:S05]  /*3e10*/  BSYNC B1 ;  /* 0x0000000000017941 */ /* 0x000fea0003800000 */
.L_x_52:
[----:B-----5:R-:W-:Y:S01]  /*3e20*/  LOP3.LUT R26, R26, 0xff, RZ, 0xc0, !PT ;  /* 0x000000ff1a1a7812 */ /* 0x020fe200078ec0ff */
[----:B------:R-:W-:Y:S01]  /*3e30*/  BSSY B1, `(.L_x_54) ;  /* 0x000000b000017945 */ /* 0x000fe20003800000 */
[----:B------:R-:W-:Y:S02]  /*3e40*/  ISETP.LT.OR P3, PT, R6, 0xa, !P0 ;  /* 0x0000000a0600780c */ /* 0x000fe40004761670 */
[----:B------:R-:W-:-:S05]  /*3e50*/  F2FP.F16.E4M3.UNPACK_B R26, R26 ;  /* 0x0000001aff1a723e */ /* 0x000fca00020006ff */
[----:B------:R-:W-:-:S05]  /*3e60*/  HADD2.F32 R26, -RZ, R26.H0_H0 ;  /* 0x2000001aff1a7230 */ /* 0x000fca0000004100 */
[----:B------:R-:W-:-:S04]  /*3e70*/  FMUL R26, R26, R15 ;  /* 0x0000000f1a1a7220 */ /* 0x000fc80000400000 */
[----:B------:R-:W-:-:S05]  /*3e80*/  FFMA R26, R147, R14, R26 ;  /* 0x0000000e931a7223 */ /* 0x000fca000000001a */
[----:B----4-:R-:W-:Y:S02]  /*3e90*/  F2FP.SATFINITE.E4M3.F32.PACK_AB_MERGE_C R27, RZ, R26, RZ ;  /* 0x0000001aff1b723e */ /* 0x010fe400048070ff */
[----:B------:R-:W-:-:S03]  /*3ea0*/  PRMT R26, RZ, 0x7610, R26 ;  /* 0x00007610ff1a7816 */ /* 0x000fc6000000001a */
[----:B------:R4:W-:Y:S01]  /*3eb0*/  @!P4 STG.E.U8 desc[UR20][R20.64+0x8], R27 ;  /* 0x0000081b1400c986 */ /* 0x0009e2000c101114 */
[----:B------:R-:W-:Y:S05]  /*3ec0*/  @P3 BRA `(.L_x_55) ;  /* 0x0000000000043947 */ /* 0x000fea0003800000 */
[----:B------:R0:W5:Y:S02]  /*3ed0*/  LDG.E.U8 R26, desc[UR20][R4.64+0x9] ;  /* 0x00000914041a7981 */ /* 0x000164000c1e1100 */
.L_x_55:
[----:B------:R-:W-:Y:S05]  /*3ee0*/  BSYNC B1 ;  /* 0x0000000000017941 */ /* 0x000fea0003800000 */
.L_x_54:
        /* <DEDUP_REMOVED lines=12> */
.L_x_57:
[----:B------:R-:W-:Y:S05]  /*3fb0*/  BSYNC B1 ;  /* 0x0000000000017941 */ /* 0x000fea0003800000 */
.L_x_56:
        /* <DEDUP_REMOVED lines=12> */
.L_x_59:
[----:B------:R-:W-:Y:S05]  /*4080*/  BSYNC B1 ;  /* 0x0000000000017941 */ /* 0x000fea0003800000 */
.L_x_58:
        /* <DEDUP_REMOVED lines=12> */
.L_x_61:
[----:B------:R-:W-:Y:S05]  /*4150*/  BSYNC B1 ;  /* 0x0000000000017941 */ /* 0x000fea0003800000 */
.L_x_60:
        /* <DEDUP_REMOVED lines=12> */
.L_x_63:
[----:B------:R-:W-:Y:S05]  /*4220*/  BSYNC B1 ;  /* 0x0000000000017941 */ /* 0x000fea0003800000 */
.L_x_62:
        /* <DEDUP_REMOVED lines=12> */
.L_x_65:
[----:B------:R-:W-:Y:S05]  /*42f0*/  BSYNC B1 ;  /* 0x0000000000017941 */ /* 0x000fea0003800000 */
.L_x_64:
        /* <DEDUP_REMOVED lines=12> */
.L_x_67:
[----:B------:R-:W-:Y:S05]  /*43c0*/  BSYNC B1 ;  /* 0x0000000000017941 */ /* 0x000fea0003800000 */
.L_x_66:
        /* <DEDUP_REMOVED lines=12> */
.L_x_69:
[----:B------:R-:W-:Y:S05]  /*4490*/  BSYNC B1 ;  /* 0x0000000000017941 */ /* 0x000fea0003800000 */
.L_x_68:
        /* <DEDUP_REMOVED lines=12> */
.L_x_71:
[----:B------:R-:W-:Y:S05]  /*4560*/  BSYNC B1 ;  /* 0x0000000000017941 */ /* 0x000fea0003800000 */
.L_x_70:
        /* <DEDUP_REMOVED lines=12> */
.L_x_73:
[----:B------:R-:W-:Y:S05]  /*4630*/  BSYNC B1 ;  /* 0x0000000000017941 */ /* 0x000fea0003800000 */
.L_x_72:
        /* <DEDUP_REMOVED lines=12> */
.L_x_75:
[----:B------:R-:W-:Y:S05]  /*4700*/  BSYNC B1 ;  /* 0x0000000000017941 */ /* 0x000fea0003800000 */
.L_x_74:
        /* <DEDUP_REMOVED lines=12> */
.L_x_77:
[----:B------:R-:W-:Y:S05]  /*47d0*/  BSYNC B1 ;  /* 0x0000000000017941 */ /* 0x000fea0003800000 */
.L_x_76:
        /* <DEDUP_REMOVED lines=12> */
.L_x_79:
[----:B------:R-:W-:Y:S05]  /*48a0*/  BSYNC B1 ;  /* 0x0000000000017941 */ /* 0x000fea0003800000 */
.L_x_78:
        /* <DEDUP_REMOVED lines=12> */
.L_x_81:
[----:B------:R-:W-:Y:S05]  /*4970*/  BSYNC B1 ;  /* 0x0000000000017941 */ /* 0x000fea0003800000 */
.L_x_80:
        /* <DEDUP_REMOVED lines=12> */
.L_x_83:
[----:B------:R-:W-:Y:S05]  /*4a40*/  BSYNC B1 ;  /* 0x0000000000017941 */ /* 0x000fea0003800000 */
.L_x_82:
        /* <DEDUP_REMOVED lines=12> */
.L_x_85:
[----:B------:R-:W-:Y:S05]  /*4b10*/  BSYNC B1 ;  /* 0x0000000000017941 */ /* 0x000fea0003800000 */
.L_x_84:
        /* <DEDUP_REMOVED lines=12> */
.L_x_87:
[----:B------:R-:W-:Y:S05]  /*4be0*/  BSYNC B1 ;  /* 0x0000000000017941 */ /* 0x000fea0003800000 */
.L_x_86:
        /* <DEDUP_REMOVED lines=12> */
.L_x_89:
[----:B------:R-:W-:Y:S05]  /*4cb0*/  BSYNC B1 ;  /* 0x0000000000017941 */ /* 0x000fea0003800000 */
.L_x_88:
        /* <DEDUP_REMOVED lines=12> */
.L_x_91:
[----:B------:R-:W-:Y:S05]  /*4d80*/  BSYNC B1 ;  /* 0x0000000000017941 */ /* 0x000fea0003800000 */
.L_x_90:
        /* <DEDUP_REMOVED lines=12> */
.L_x_93:
[----:B------:R-:W-:Y:S05]  /*4e50*/  BSYNC B1 ;  /* 0x0000000000017941 */ /* 0x000fea0003800000 */
.L_x_92:
        /* <DEDUP_REMOVED lines=12> */
.L_x_95:
[----:B------:R-:W-:Y:S05]  /*4f20*/  BSYNC B1 ;  /* 0x0000000000017941 */ /* 0x000fea0003800000 */
.L_x_94:
        /* <DEDUP_REMOVED lines=12> */
.L_x_97:
[----:B------:R-:W-:Y:S05]  /*4ff0*/  BSYNC B1 ;  /* 0x0000000000017941 */ /* 0x000fea0003800000 */
.L_x_96:
        /* <DEDUP_REMOVED lines=12> */
.L_x_99:
[----:B------:R-:W-:Y:S05]  /*50c0*/  BSYNC B1 ;  /* 0x0000000000017941 */ /* 0x000fea0003800000 */
.L_x_98:
        /* <DEDUP_REMOVED lines=12> */
.L_x_101:
[----:B------:R-:W-:Y:S05]  /*5190*/  BSYNC B1 ;  /* 0x0000000000017941 */ /* 0x000fea0003800000 */
.L_x_100:
        /* <DEDUP_REMOVED lines=12> */
.L_x_103:
[----:B------:R-:W-:Y:S05]  /*5260*/  BSYNC B1 ;  /* 0x0000000000017941 */ /* 0x000fea0003800000 */
.L_x_102:
        /* <DEDUP_REMOVED lines=12> */
.L_x_105:
[----:B------:R-:W-:Y:S05]  /*5330*/  BSYNC B1 ;  /* 0x0000000000017941 */ /* 0x000fea0003800000 */
.L_x_104:
        /* <DEDUP_REMOVED lines=12> */
.L_x_107:
[----:B------:R-:W-:Y:S05]  /*5400*/  BSYNC B1 ;  /* 0x0000000000017941 */ /* 0x000fea0003800000 */
.L_x_106:
        /* <DEDUP_REMOVED lines=12> */
.L_x_109:
[----:B------:R-:W-:Y:S05]  /*54d0*/  BSYNC B1 ;  /* 0x0000000000017941 */ /* 0x000fea0003800000 */
.L_x_108:
        /* <DEDUP_REMOVED lines=12> */
.L_x_111:
[----:B------:R-:W-:Y:S05]  /*55a0*/  BSYNC B1 ;  /* 0x0000000000017941 */ /* 0x000fea0003800000 */
.L_x_110:
        /* <DEDUP_REMOVED lines=12> */
.L_x_113:
[----:B------:R-:W-:Y:S05]  /*5670*/  BSYNC B1 ;  /* 0x0000000000017941 */ /* 0x000fea0003800000 */
.L_x_112:
        /* <DEDUP_REMOVED lines=12> */
.L_x_115:
[----:B------:R-:W-:Y:S05]  /*5740*/  BSYNC B1 ;  /* 0x0000000000017941 */ /* 0x000fea0003800000 */
.L_x_114:
        /* <DEDUP_REMOVED lines=12> */
.L_x_117:
[----:B------:R-:W-:Y:S05]  /*5810*/  BSYNC B1 ;  /* 0x0000000000017941 */ /* 0x000fea0003800000 */
.L_x_116:
        /* <DEDUP_REMOVED lines=12> */
.L_x_119:
[----:B------:R-:W-:Y:S05]  /*58e0*/  BSYNC B1 ;  /* 0x0000000000017941 */ /* 0x000fea0003800000 */
.L_x_118:
        /* <DEDUP_REMOVED lines=12> */
.L_x_121:
[----:B------:R-:W-:Y:S05]  /*59b0*/  BSYNC B1 ;  /* 0x0000000000017941 */ /* 0x000fea0003800000 */
.L_x_120:
        /* <DEDUP_REMOVED lines=12> */
.L_x_123:
[----:B------:R-:W-:Y:S05]  /*5a80*/  BSYNC B1 ;  /* 0x0000000000017941 */ /* 0x000fea0003800000 */
.L_x_122:
        /* <DEDUP_REMOVED lines=12> */
.L_x_125:
[----:B------:R-:W-:Y:S05]  /*5b50*/  BSYNC B1 ;  /* 0x0000000000017941 */ /* 0x000fea0003800000 */
.L_x_124:
        /* <DEDUP_REMOVED lines=12> */
.L_x_127:
[----:B------:R-:W-:Y:S05]  /*5c20*/  BSYNC B1 ;  /* 0x0000000000017941 */ /* 0x000fea0003800000 */
.L_x_126:
        /* <DEDUP_REMOVED lines=12> */
.L_x_129:
[----:B------:R-:W-:Y:S05]  /*5cf0*/  BSYNC B1 ;  /* 0x0000000000017941 */ /* 0x000fea0003800000 */
.L_x_128:
        /* <DEDUP_REMOVED lines=12> */
.L_x_131:
[----:B------:R-:W-:Y:S05]  /*5dc0*/  BSYNC B1 ;  /* 0x0000000000017941 */ /* 0x000fea0003800000 */
.L_x_130:
        /* <DEDUP_REMOVED lines=12> */
.L_x_133:
[----:B------:R-:W-:Y:S05]  /*5e90*/  BSYNC B1 ;  /* 0x0000000000017941 */ /* 0x000fea0003800000 */
.L_x_132:
        /* <DEDUP_REMOVED lines=12> */
.L_x_135:
[----:B------:R-:W-:Y:S05]  /*5f60*/  BSYNC B1 ;  /* 0x0000000000017941 */ /* 0x000fea0003800000 */
.L_x_134:
        /* <DEDUP_REMOVED lines=12> */
.L_x_137:
[----:B------:R-:W-:Y:S05]  /*6030*/  BSYNC B1 ;  /* 0x0000000000017941 */ /* 0x000fea0003800000 */
.L_x_136:
        /* <DEDUP_REMOVED lines=12> */
.L_x_139:
[----:B------:R-:W-:Y:S05]  /*6100*/  BSYNC B1 ;  /* 0x0000000000017941 */ /* 0x000fea0003800000 */
.L_x_138:
        /* <DEDUP_REMOVED lines=12> */
.L_x_141:
[----:B------:R-:W-:Y:S05]  /*61d0*/  BSYNC B1 ;  /* 0x0000000000017941 */ /* 0x000fea0003800000 */
.L_x_140:
        /* <DEDUP_REMOVED lines=12> */
.L_x_143:
[----:B------:R-:W-:Y:S05]  /*62a0*/  BSYNC B1 ;  /* 0x0000000000017941 */ /* 0x000fea0003800000 */
.L_x_142:
        /* <DEDUP_REMOVED lines=12> */
.L_x_145:
[----:B------:R-:W-:Y:S05]  /*6370*/  BSYNC B1 ;  /* 0x0000000000017941 */ /* 0x000fea0003800000 */
.L_x_144:
        /* <DEDUP_REMOVED lines=12> */
.L_x_147:
[----:B------:R-:W-:Y:S05]  /*6440*/  BSYNC B1 ;  /* 0x0000000000017941 */ /* 0x000fea0003800000 */
.L_x_146:
        /* <DEDUP_REMOVED lines=12> */
.L_x_149:
[----:B------:R-:W-:Y:S05]  /*6510*/  BSYNC B1 ;  /* 0x0000000000017941 */ /* 0x000fea0003800000 */
.L_x_148:
        /* <DEDUP_REMOVED lines=12> */
.L_x_151:
[----:B------:R-:W-:Y:S05]  /*65e0*/  BSYNC B1 ;  /* 0x0000000000017941 */ /* 0x000fea0003800000 */
.L_x_150:
        /* <DEDUP_REMOVED lines=12> */
.L_x_153:
[----:B------:R-:W-:Y:S05]  /*66b0*/  BSYNC B1 ;  /* 0x0000000000017941 */ /* 0x000fea0003800000 */
.L_x_152:
        /* <DEDUP_REMOVED lines=12> */
.L_x_155:
[----:B------:R-:W-:Y:S05]  /*6780*/  BSYNC B1 ;  /* 0x0000000000017941 */ /* 0x000fea0003800000 */
.L_x_154:
        /* <DEDUP_REMOVED lines=12> */
.L_x_157:
[----:B------:R-:W-:Y:S05]  /*6850*/  BSYNC B1 ;  /* 0x0000000000017941 */ /* 0x000fea0003800000 */
.L_x_156:
        /* <DEDUP_REMOVED lines=12> */
.L_x_159:
[----:B------:R-:W-:Y:S05]  /*6920*/  BSYNC B1 ;  /* 0x0000000000017941 */ /* 0x000fea0003800000 */
.L_x_158:
        /* <DEDUP_REMOVED lines=12> */
.L_x_161:
[----:B------:R-:W-:Y:S05]  /*69f0*/  BSYNC B1 ;  /* 0x0000000000017941 */ /* 0x000fea0003800000 */
.L_x_160:
        /* <DEDUP_REMOVED lines=12> */
.L_x_163:
[----:B------:R-:W-:Y:S05]  /*6ac0*/  BSYNC B1 ;  /* 0x0000000000017941 */ /* 0x000fea0003800000 */
.L_x_162:
        /* <DEDUP_REMOVED lines=12> */
.L_x_165:
[----:B------:R-:W-:Y:S05]  /*6b90*/  BSYNC B1 ;  /* 0x0000000000017941 */ /* 0x000fea0003800000 */
.L_x_164:
[----:B-----5:R-:W-:Y:S01]  /*6ba0*/  LOP3.LUT R26, R26, 0xff, RZ, 0xc0, !PT ;  /* 0x000000ff1a1a7812 */ /* 0x020fe200078ec0ff */
[----:B------:R-:W-:Y:S01]  /*6bb0*/  BSSY B1, `(.L_x_166) ;  /* 0x000000b000017945 */ /* 0x000fe20003800000 */
[----:B------:R-:W-:Y:S02]  /*6bc0*/  ISETP.LT.OR P0, PT, R6, 0x7a, !P0 ;  /* 0x0000007a0600780c */ /* 0x000fe40004701670 */
[----:B------:R-:W-:-:S05]  /*6bd0*/  F2FP.F16.E4M3.UNPACK_B R26, R26 ;  /* 0x0000001aff1a723e */ /* 0x000fca00020006ff */
[----:B------:R-:W-:-:S05]  /*6be0*/  HADD2.F32 R26, -RZ, R26.H0_H0 ;  /* 0x2000001aff1a7230 */ /* 0x000fca0000004100 */
[----:B------:R-:W-:-:S04]  /*6bf0*/  FMUL R26, R26, R15 ;  /* 0x0000000f1a1a7220 */ /* 0x000fc80000400000 */
[----:B------:R-:W-:Y:S01]  /*6c00*/  FFMA R26, R23, R14, R26 ;  /* 0x0000000e171a7223 */ /* 0x000fe2000000001a */
[----:B------:R-:W-:-:S04]  /*6c10*/  PRMT R23, RZ, 0x7610, R23 ;  /* 0x00007610ff177816 */ /* 0x000fc80000000017 */
[----:B----4-:R-:W-:-:S05]  /*6c20*/  F2FP.SATFINITE.E4M3.F32.PACK_AB_MERGE_C R27, RZ, R26, RZ ;  /* 0x0000001aff1b723e */ /* 0x010fca00048070ff */
[----:B------:R4:W-:Y:S01]  /*6c30*/  @!P4 STG.E.U8 desc[UR20][R20.64+0x78], R27 ;  /* 0x0000781b1400c986 */ /* 0x0009e2000c101114 */
[----:B------:R-:W-:Y:S05]  /*6c40*/  @P0 BRA `(.L_x_167) ;  /* 0x0000000000040947 */ /* 0x000fea0003800000 */
[----:B------:R0:W5:Y:S02]  /*6c50*/  LDG.E.U8 R23, desc[UR20][R4.64+0x79] ;  /* 0x0000791404177981 */ /* 0x000164000c1e1100 */
.L_x_167:
[----:B------:R-:W-:Y:S05]  /*6c60*/  BSYNC B1 ;  /* 0x0000000000017941 */ /* 0x000fea0003800000 */
.L_x_166:
[----:B-----5:R-:W-:Y:S01]  /*6c70*/  LOP3.LUT R23, R23, 0xff, RZ, 0xc0, !PT ;  /* 0x000000ff17177812 */ /* 0x020fe200078ec0ff */
[----:B------:R-:W-:Y:S01]  /*6c80*/  BSSY B1, `(.L_x_168) ;  /* 0x000000b000017945 */ /* 0x000fe20003800000 */
[----:B------:R-:W-:Y:S02]  /*6c90*/  ISETP.LT.OR P3, PT, R6, 0x79, !P1 ;  /* 0x000000790600780c */ /* 0x000fe40004f61670 */
[----:B------:R-:W-:-:S05]  /*6ca0*/  F2FP.F16.E4M3.UNPACK_B R23, R23 ;  /* 0x00000017ff17723e */ /* 0x000fca00020006ff */
[----:B0-2---:R-:W-:-:S05]  /*6cb0*/  HADD2.F32 R4, -RZ, R23.H0_H0 ;  /* 0x20000017ff047230 */ /* 0x005fca0000004100 */
[----:B------:R-:W-:Y:S01]  /*6cc0*/  FMUL R5, R4, R15 ;  /* 0x0000000f04057220 */ /* 0x000fe20000400000 */
[----:B------:R-:W-:-:S03]  /*6cd0*/  PRMT R4, RZ, 0x7610, R4 ;  /* 0x00007610ff047816 */ /* 0x000fc60000000004 */
[----:B------:R-:W-:-:S05]  /*6ce0*/  FFMA R5, R22, R14, R5 ;  /* 0x0000000e16057223 */ /* 0x000fca0000000005 */
[----:B------:R-:W-:-:S05]  /*6cf0*/  F2FP.SATFINITE.E4M3.F32.PACK_AB_MERGE_C R5, RZ, R5, RZ ;  /* 0x00000005ff05723e */ /* 0x000fca00048070ff */
[----:B------:R0:W-:Y:S01]  /*6d00*/  @!P0 STG.E.U8 desc[UR20][R20.64+0x79], R5 ;  /* 0x0000790514008986 */ /* 0x0001e2000c101114 */
[----:B------:R-:W-:Y:S05]  /*6d10*/  @P3 BRA `(.L_x_169) ;  /* 0x0000000000043947 */ /* 0x000fea0003800000 */
[----:B------:R2:W5:Y:S02]  /*6d20*/  LDG.E.U8 R4, desc[UR20][R24.64+0x78] ;  /* 0x0000781418047981 */ /* 0x000564000c1e1100 */
.L_x_169:
[----:B------:R-:W-:Y:S05]  /*6d30*/  BSYNC B1 ;  /* 0x0000000000017941 */ /* 0x000fea0003800000 */
.L_x_168:
[----:B-----5:R-:W-:Y:S01]  /*6d40*/  LOP3.LUT R4, R4, 0xff, RZ, 0xc0, !PT ;  /* 0x000000ff04047812 */ /* 0x020fe200078ec0ff */
[----:B------:R-:W-:Y:S01]  /*6d50*/  BSSY B1, `(.L_x_170) ;  /* 0x000000b000017945 */ /* 0x000fe20003800000 */
[----:B------:R-:W-:Y:S02]  /*6d60*/  ISETP.LT.OR P1, PT, R6, 0x7a, !P1 ;  /* 0x0000007a0600780c */ /* 0x000fe40004f21670 */
[----:B------:R-:W-:-:S05]  /*6d70*/  F2FP.F16.E4M3.UNPACK_B R4, R4 ;  /* 0x00000004ff04723e */ /* 0x000fca00020006ff */
[----:B------:R-:W-:-:S05]  /*6d80*/  HADD2.F32 R4, -RZ, R4.H0_H0 ;  /* 0x20000004ff047230 */ /* 0x000fca0000004100 */
[----:B------:R-:W-:-:S04]  /*6d90*/  FMUL R4, R4, R15 ;  /* 0x0000000f04047220 */ /* 0x000fc80000400000 */
[----:B------:R-:W-:-:S05]  /*6da0*/  FFMA R4, R89, R14, R4 ;  /* 0x0000000e59047223 */ /* 0x000fca0000000004 */
[----:B0-----:R-:W-:Y:S02]  /*6db0*/  F2FP.SATFINITE.E4M3.F32.PACK_AB_MERGE_C R5, RZ, R4, RZ ;  /* 0x00000004ff05723e */ /* 0x001fe400048070ff */
[----:B------:R-:W-:-:S03]  /*6dc0*/  PRMT R4, RZ, 0x7610, R4 ;  /* 0x00007610ff047816 */ /* 0x000fc60000000004 */
[----:B------:R0:W-:Y:S01]  /*6dd0*/  @!P3 STG.E.U8 desc[UR20][R18.64+0x78], R5 ;  /* 0x000078051200b986 */ /* 0x0001e2000c101114 */
[----:B------:R-:W-:Y:S05]  /*6de0*/  @P1 BRA `(.L_x_171) ;  /* 0x0000000000041947 */ /* 0x000fea0003800000 */
[----:B------:R0:W5:Y:S02]  /*6df0*/  LDG.E.U8 R4, desc[UR20][R24.64+0x79] ;  /* 0x0000791418047981 */ /* 0x000164000c1e1100 */
.L_x_171:
[----:B------:R-:W-:Y:S05]  /*6e00*/  BSYNC B1 ;  /* 0x0000000000017941 */ /* 0x000fea0003800000 */
.L_x_170:
[----:B------:R-:W-:Y:S05]  /*6e10*/  @P1 BRA `(.L_x_172) ;  /* 0x0000001000281947 */ /* 0x000fea0003800000 */
[----:B-----5:R-:W-:-:S04]  /*6e20*/  LOP3.LUT R4, R4, 0xff, RZ, 0xc0, !PT ;  /* 0x000000ff04047812 */ /* 0x020fc800078ec0ff */
[----:B------:R-:W-:-:S05]  /*6e30*/  F2FP.F16.E4M3.UNPACK_B R4, R4 ;  /* 0x00000004ff04723e */ /* 0x000fca00020006ff */
[----:B------:R-:W-:-:S05]  /*6e40*/  HADD2.F32 R4, -RZ, R4.H0_H0 ;  /* 0x20000004ff047230 */ /* 0x000fca0000004100 */
[----:B0-----:R-:W-:-:S04]  /*6e50*/  FMUL R5, R4, R15 ;  /* 0x0000000f04057220 */ /* 0x001fc80000400000 */
[----:B------:R-:W-:-:S05]  /*6e60*/  FFMA R5, R88, R14, R5 ;  /* 0x0000000e58057223 */ /* 0x000fca0000000005 */
[----:B------:R-:W-:-:S05]  /*6e70*/  F2FP.SATFINITE.E4M3.F32.PACK_AB_MERGE_C R5, RZ, R5, RZ ;  /* 0x00000005ff05723e */ /* 0x000fca00048070ff */
[----:B------:R0:W-:Y:S01]  /*6e80*/  STG.E.U8 desc[UR20][R18.64+0x79], R5 ;  /* 0x0000790512007986 */ /* 0x0001e2000c101114 */
[----:B------:R-:W-:Y:S05]  /*6e90*/  BRA `(.L_x_172) ;  /* 0x0000001000087947 */ /* 0x000fea0003800000 */
.L_x_43:
[----:B------:R-:W-:Y:S01]  /*6ea0*/  ISETP.GE.AND P1, PT, R30, 0x1, PT ;  /* 0x000000011e00780c */ /* 0x000fe20003f26270 */
[-C--:B--2---:R-:W-:Y:S01]  /*6eb0*/  FMUL R151, R151, R14.reuse ;  /* 0x0000000e97977220 */ /* 0x084fe20000400000 */
[-C--:B------:R-:W-:Y:S01]  /*6ec0*/  FMUL R146, R146, R14.reuse ;  /* 0x0000000e92927220 */ /* 0x080fe20000400000 */
[----:B------:R-:W-:Y:S01]  /*6ed0*/  ISETP.GE.AND P0, PT, R30, 0x9, PT ;  /* 0x000000091e00780c */ /* 0x000fe20003f06270 */
[-C--:B------:R-:W-:Y:S01]  /*6ee0*/  FMUL R149, R149, R14.reuse ;  /* 0x0000000e95957220 */ /* 0x080fe20000400000 */
[----:B------:R-:W-:Y:S01]  /*6ef0*/  ISETP.LT.OR P4, PT, R6, 0x1, !P1 ;  /* 0x000000010600780c */ /* 0x000fe20004f81670 */
[-C--:B------:R-:W-:Y:S01]  /*6f00*/  FMUL R144, R144, R14.reuse ;  /* 0x0000000e90907220 */ /* 0x080fe20000400000 */
[----:B------:R-:W-:Y:S01]  /*6f10*/  ISETP.LT.OR P5, PT, R6, 0x2, !P1 ;  /* 0x000000020600780c */ /* 0x000fe20004fa1670 */
[-C--:B------:R-:W-:Y:S01]  /*6f20*/  FMUL R147, R147, R14.reuse ;  /* 0x0000000e93937220 */ /* 0x080fe20000400000 */
[----:B------:R-:W-:Y:S01]  /*6f30*/  F2FP.SATFINITE.E4M3.F32.PACK_AB_MERGE_C R151, RZ, R151, RZ ;  /* 0x00000097ff97723e */ /* 0x000fe200048070ff */
[----:B------:R-:W-:Y:S01]  /*6f40*/  FMUL R142, R142, R14 ;  /* 0x0000000e8e8e7220 */ /* 0x000fe20000400000 */
[----:B------:R-:W-:Y:S01]  /*6f50*/  F2FP.SATFINITE.E4M3.F32.PACK_AB_MERGE_C R5, RZ, R146, RZ ;  /* 0x00000092ff05723e */ /* 0x000fe200048070ff */
[-C--:B------:R-:W-:Y:S01]  /*6f60*/  FMUL R145, R145, R14.reuse ;  /* 0x0000000e91917220 */ /* 0x080fe20000400000 */
[----:B------:R-:W-:Y:S01]  /*6f70*/  ISETP.LT.OR P3, PT, R6, 0x1, !P0 ;  /* 0x000000010600780c */ /* 0x000fe20004761670 */
[-C--:B------:R-:W-:Y:S01]  /*6f80*/  FMUL R140, R140, R14.reuse ;  /* 0x0000000e8c8c7220 */ /* 0x080fe20000400000 */
[C---:B------:R-:W-:Y:S01]  /*6f90*/  ISETP.LT.OR P6, PT, R6.reuse, 0xa, !P1 ;  /* 0x0000000a0600780c */ /* 0x040fe20004fc1670 */
[-C--:B------:R-:W-:Y:S01]  /*6fa0*/  FMUL R143, R143, R14.reuse ;  /* 0x0000000e8f8f7220 */ /* 0x080fe20000400000 */
[----:B------:R-:W-:Y:S01]  /*6fb0*/  F2FP.SATFINITE.E4M3.F32.PACK_AB_MERGE_C R149, RZ, R149, RZ ;  /* 0x00000095ff95723e */ /* 0x000fe200048070ff */
[----:B------:R-:W-:Y:S01]  /*6fc0*/  @!P4 STG.E.U8 desc[UR20][R20.64], R151 ;  /* 0x000000971400c986 */ /* 0x000fe2000c101114 */
[----:B------:R-:W-:Y:S01]  /*6fd0*/  ISETP.LT.OR P4, PT, R6, 0x2, !P0 ;  /* 0x000000020600780c */ /* 0x000fe20004781670 */
[----:B------:R-:W-:Y:S01]  /*6fe0*/  FMUL R138, R138, R14 ;  /* 0x0000000e8a8a7220 */ /* 0x000fe20000400000 */
[----:B------:R-:W-:Y:S01]  /*6ff0*/  F2FP.SATFINITE.E4M3.F32.PACK_AB_MERGE_C R25, RZ, R144, RZ ;  /* 0x00000090ff19723e */ /* 0x000fe200048070ff */
[----:B------:R0:W-:Y:S01]  /*7000*/  @!P5 STG.E.U8 desc[UR20][R20.64+0x1], R5 ;  /* 0x000001051400d986 */ /* 0x0001e2000c101114 */
[C---:B------:R-:W-:Y:S01]  /*7010*/  ISETP.LT.OR P5, PT, R6.reuse, 0x9, !P1 ;  /* 0x000000090600780c */ /* 0x040fe20004fa1670 */
[-C--:B------:R-:W-:Y:S01]  /*7020*/  FMUL R141, R141, R14.reuse ;  /* 0x0000000e8d8d7220 */ /* 0x080fe20000400000 */
[----:B------:R-:W-:Y:S01]  /*7030*/  F2FP.SATFINITE.E4M3.F32.PACK_AB_MERGE_C R147, RZ, R147, RZ ;  /* 0x00000093ff93723e */ /* 0x000fe200048070ff */
[----:B------:R-:W-:Y:S01]  /*7040*/  @!P3 STG.E.U8 desc[UR20][R18.64], R149 ;  /* 0x000000951200b986 */ /* 0x000fe2000c101114 */
[----:B------:R-:W-:Y:S01]  /*7050*/  ISETP.LT.OR P3, PT, R6, 0x9, !P0 ;  /* 0x000000090600780c */ /* 0x000fe20004761670 */
[-C--:B------:R-:W-:Y:S01]  /*7060*/  FMUL R136, R136, R14.reuse ;  /* 0x0000000e88887220 */ /* 0x080fe20000400000 */
[----:B------:R-:W-:Y:S01]  /*7070*/  F2FP.SATFINITE.E4M3.F32.PACK_AB_MERGE_C R145, RZ, R145, RZ ;  /* 0x00000091ff91723e */ /* 0x000fe200048070ff */
[-C--:B------:R-:W-:Y:S01]  /*7080*/  FMUL R139, R139, R14.reuse ;  /* 0x0000000e8b8b7220 */ /* 0x080fe20000400000 */
[----:B------:R-:W-:Y:S01]  /*7090*/  F2FP.SATFINITE.E4M3.F32.PACK_AB_MERGE_C R143, RZ, R143, RZ ;  /* 0x0000008fff8f723e */ /* 0x000fe200048070ff */
[----:B------:R1:W-:Y:S01]  /*70a0*/  @!P4 STG.E.U8 desc[UR20][R18.64+0x1], R25 ;  /* 0x000001191200c986 */ /* 0x0003e2000c101114 */
[----:B------:R-:W-:Y:S01]  /*70b0*/  ISETP.LT.OR P4, PT, R6, 0xa, !P0 ;  /* 0x0000000a0600780c */ /* 0x000fe20004781670 */
[----:B------:R-:W-:Y:S01]  /*70c0*/  FMUL R134, R134, R14 ;  /* 0x0000000e86867220 */ /* 0x000fe20000400000 */
[----:B0-----:R-:W-:Y:S01]  /*70d0*/  F2FP.SATFINITE.E4M3.F32.PACK_AB_MERGE_C R5, RZ, R142, RZ ;  /* 0x0000008eff05723e */ /* 0x001fe200048070ff */
[----:B------:R-:W-:Y:S01]  /*70e0*/  @!P5 STG.E.U8 desc[UR20][R20.64+0x8], R147 ;  /* 0x000008931400d986 */ /* 0x000fe2000c101114 */
[C---:B------:R-:W-:Y:S01]  /*70f0*/  ISETP.LT.OR P5, PT, R6.reuse, 0x11, !P1 ;  /* 0x000000110600780c */ /* 0x040fe20004fa1670 */
[-C--:B------:R-:W-:Y:S01]  /*7100*/  FMUL R137, R137, R14.reuse ;  /* 0x0000000e89897220 */ /* 0x080fe20000400000 */
[----:B------:R-:W-:Y:S01]  /*7110*/  F2FP.SATFINITE.E4M3.F32.PACK_AB_MERGE_C R141, RZ, R141, RZ ;  /* 0x0000008dff8d723e */ /* 0x000fe200048070ff */
[----:B------:R0:W-:Y:S01]  /*7120*/  @!P6 STG.E.U8 desc[UR20][R20.64+0x9], R5 ;  /* 0x000009051400e986 */ /* 0x0001e2000c101114 */
[----:B------:R-:W-:Y:S01]  /*7130*/  ISETP.LT.OR P6, PT, R6, 0x12, !P1 ;  /* 0x000000120600780c */ /* 0x000fe20004fc1670 */
[----:B------:R-:W-:Y:S01]  /*7140*/  FMUL R132, R132, R14 ;  /* 0x0000000e84847220 */ /* 0x000fe20000400000 */
[----:B------:R-:W-:Y:S01]  /*7150*/  F2FP.SATFINITE.E4M3.F32.PACK_AB_MERGE_C R139, RZ, R139, RZ ;  /* 0x0000008bff8b723e */ /* 0x000fe200048070ff */
[----:B------:R-:W-:Y:S01]  /*7160*/  @!P3 STG.E.U8 desc[UR20][R18.64+0x8], R145 ;  /* 0x000008911200b986 */ /* 0x000fe2000c101114 */
[----:B-1----:R-:W-:Y:S01]  /*7170*/  F2FP.SATFINITE.E4M3.F32.PACK_AB_MERGE_C R25, RZ, R140, RZ ;  /* 0x0000008cff19723e */ /* 0x002fe200048070ff */
[-C--:B------:R-:W-:Y:S01]  /*7180*/  FMUL R135, R135, R14.reuse ;  /* 0x0000000e87877220 */ /* 0x080fe20000400000 */
[----:B------:R-:W-:Y:S01]  /*7190*/  ISETP.LT.OR P3, PT, R6, 0x11, !P0 ;  /* 0x000000110600780c */ /* 0x000fe20004761670 */
[-C--:B------:R-:W-:Y:S01]  /*71a0*/  FMUL R130, R130, R14.reuse ;  /* 0x0000000e82827220 */ /* 0x080fe20000400000 */
[----:B------:R-:W-:Y:S01]  /*71b0*/  F2FP.SATFINITE.E4M3.F32.PACK_AB_MERGE_C R137, RZ, R137, RZ ;  /* 0x00000089ff89723e */ /* 0x000fe200048070ff */
[----:B------:R1:W-:Y:S01]  /*71c0*/  @!P4 STG.E.U8 desc[UR20][R18.64+0x9], R25 ;  /* 0x000009191200c986 */ /* 0x0003e2000c101114 */
[C---:B------:R-:W-:Y:S01]  /*71d0*/  ISETP.LT.OR P4, PT, R6.reuse, 0x12, !P0 ;  /* 0x000000120600780c */ /* 0x040fe20004781670 */
[----:B------:R-:W-:Y:S01]  /*71e0*/  FMUL R133, R133, R14 ;  /* 0x0000000e85857220 */ /* 0x000fe20000400000 */
[----:B0-----:R-:W-:Y:S01]  /*71f0*/  F2FP.SATFINITE.E4M3.F32.PACK_AB_MERGE_C R5, RZ, R138, RZ ;  /* 0x0000008aff05723e */ /* 0x001fe200048070ff */
[----:B------:R-:W-:Y:S01]  /*7200*/  @!P5 STG.E.U8 desc[UR20][R20.64+0x10], R143 ;  /* 0x0000108f1400d986 */ /* 0x000fe2000c101114 */
[----:B------:R-:W-:Y:S01]  /*7210*/  ISETP.LT.OR P5, PT, R6, 0x19, !P1 ;  /* 0x000000190600780c */ /* 0x000fe20004fa1670 */
[-C--:B------:R-:W-:Y:S01]  /*7220*/  FMUL R128, R128, R14.reuse ;  /* 0x0000000e80807220 */ /* 0x080fe20000400000 */
[----:B------:R-:W-:Y:S01]  /*7230*/  F2FP.SATFINITE.E4M3.F32.PACK_AB_MERGE_C R135, RZ, R135, RZ ;  /* 0x00000087ff87723e */ /* 0x000fe200048070ff */
[----:B------:R0:W-:Y:S01]  /*7240*/  @!P6 STG.E.U8 desc[UR20][R20.64+0x11], R5 ;  /* 0x000011051400e986 */ /* 0x0001e2000c101114 */
[----:B------:R-:W-:Y:S01]  /*7250*/  ISETP.LT.OR P6, PT, R6, 0x1a, !P1 ;  /* 0x0000001a0600780c */ /* 0x000fe20004fc1670 */
[-C--:B------:R-:W-:Y:S01]  /*7260*/  FMUL R131, R131, R14.reuse ;  /* 0x0000000e83837220 */ /* 0x080fe20000400000 */
[----:B------:R-:W-:Y:S01]  /*7270*/  FMUL R126, R126, R14 ;  /* 0x0000000e7e7e7220 */ /* 0x000fe20000400000 */
[----:B-1----:R-:W-:Y:S01]  /*7280*/  F2FP.SATFINITE.E4M3.F32.PACK_AB_MERGE_C R25, RZ, R136, RZ ;  /* 0x00000088ff19723e */ /* 0x002fe200048070ff */
[----:B------:R-:W-:Y:S01]  /*7290*/  @!P3 STG.E.U8 desc[UR20][R18.64+0x10], R141 ;  /* 0x0000108d1200b986 */ /* 0x000fe2000c101114 */
[C---:B------:R-:W-:Y:S01]  /*72a0*/  ISETP.LT.OR P3, PT, R6.reuse, 0x19, !P0 ;  /* 0x000000190600780c */ /* 0x040fe20004761670 */
        /* <DEDUP_REMOVED lines=37> */
[-C--:B------:R-:W-:Y:S01]  /*7500*/  FMUL R114, R114, R14.reuse ;  /* 0x0000000e72727220 */ /* 0x080fe20000400000 */
        /* <DEDUP_REMOVED lines=81> */
[C---:B------:R-:W-:Y:S01]  /*7a20*/  ISETP.LT.OR P6, PT, R6.reuse, 0x52, !P1 ;  /* 0x000000520600780c */ /* 0x040fe20004fc1670 */
        /* <DEDUP_REMOVED lines=22> */
[----:B------:R-:W-:-:S02]  /*7b90*/  ISETP.LT.OR P3, PT, R6, 0x59, !P0 ;  /* 0x000000590600780c */ /* 0x000fc40004761670 */
[----:B------:R-:W-:Y:S01]  /*7ba0*/  F2FP.SATFINITE.E4M3.F32.PACK_AB_MERGE_C R93, RZ, R93, RZ ;  /* 0x0000005dff5d723e */ /* 0x000fe200048070ff */
[----:B------:R1:W-:Y:S01]  /*7bb0*/  @!P4 STG.E.U8 desc[UR20][R18.64+0x51], R25 ;  /* 0x000051191200c986 */ /* 0x0003e2000c101114 */
[C---:B------:R-:W-:Y:S02]  /*7bc0*/  ISETP.LT.OR P4, PT, R6.reuse, 0x5a, !P0 ;  /* 0x0000005a0600780c */ /* 0x040fe40004781670 */
[----:B0-----:R-:W-:Y:S01]  /*7bd0*/  F2FP.SATFINITE.E4M3.F32.PACK_AB_MERGE_C R5, RZ, R102, RZ ;  /* 0x00000066ff05723e */ /* 0x001fe200048070ff */
[----:B------:R-:W-:Y:S01]  /*7be0*/  @!P5 STG.E.U8 desc[UR20][R20.64+0x58], R107 ;  /* 0x0000586b1400d986 */ /* 0x000fe2000c101114 */
[C---:B------:R-:W-:Y:S02]  /*7bf0*/  ISETP.LT.OR P5, PT, R6.reuse, 0x61, !P1 ;  /* 0x000000610600780c */ /* 0x040fe40004fa1670 */
[----:B------:R-:W-:Y:S01]  /*7c00*/  F2FP.SATFINITE.E4M3.F32.PACK_AB_MERGE_C R23, RZ, R23, RZ ;  /* 0x00000017ff17723e */ /* 0x000fe200048070ff */
[----:B------:R0:W-:Y:S01]  /*7c10*/  @!P6 STG.E.U8 desc[UR20][R20.64+0x59], R5 ;  /* 0x000059051400e986 */ /* 0x0001e2000c101114 */
[----:B------:R-:W-:-:S02]  /*7c20*/  ISETP.LT.OR P6, PT, R6, 0x62, !P1 ;  /* 0x000000620600780c */ /* 0x000fc40004fc1670 */
[----:B------:R-:W-:Y:S01]  /*7c30*/  F2FP.SATFINITE.E4M3.F32.PACK_AB_MERGE_C R89, RZ, R89, RZ ;  /* 0x00000059ff59723e */ /* 0x000fe200048070ff */
[----:B------:R-:W-:Y:S01]  /*7c40*/  @!P3 STG.E.U8 desc[UR20][R18.64+0x58], R105 ;  /* 0x000058691200b986 */ /* 0x000fe2000c101114 */
[----:B-1----:R-:W-:Y:S02]  /*7c50*/  F2FP.SATFINITE.E4M3.F32.PACK_AB_MERGE_C R25, RZ, R100, RZ ;  /* 0x00000064ff19723e */ /* 0x002fe400048070ff */
[C---:B------:R-:W-:Y:S02]  /*7c60*/  ISETP.LT.OR P3, PT, R6.reuse, 0x61, !P0 ;  /* 0x000000610600780c */ /* 0x040fe40004761670 */
[----:B------:R-:W-:Y:S01]  /*7c70*/  F2FP.SATFINITE.E4M3.F32.PACK_AB_MERGE_C R27, RZ, R88, RZ ;  /* 0x00000058ff1b723e */ /* 0x000fe200048070ff */
[----:B------:R1:W-:Y:S01]  /*7c80*/  @!P4 STG.E.U8 desc[UR20][R18.64+0x59], R25 ;  /* 0x000059191200c986 */ /* 0x0003e2000c101114 */
[C---:B------:R-:W-:Y:S02]  /*7c90*/  ISETP.LT.OR P4, PT, R6.reuse, 0x62, !P0 ;  /* 0x000000620600780c */ /* 0x040fe40004781670 */
[----:B0-----:R-:W-:Y:S01]  /*7ca0*/  F2FP.SATFINITE.E4M3.F32.PACK_AB_MERGE_C R5, RZ, R98, RZ ;  /* 0x00000062ff05723e */ /* 0x001fe200048070ff */
[----:B------:R-:W-:Y:S01]  /*7cb0*/  @!P5 STG.E.U8 desc[UR20][R20.64+0x60], R101 ;  /* 0x000060651400d986 */ /* 0x000fe2000c101114 */
[----:B------:R-:W-:-:S03]  /*7cc0*/  ISETP.LT.OR P5, PT, R6, 0x69, !P1 ;  /* 0x000000690600780c */ /* 0x000fc60004fa1670 */
[----:B------:R0:W-:Y:S01]  /*7cd0*/  @!P6 STG.E.U8 desc[UR20][R20.64+0x61], R5 ;  /* 0x000061051400e986 */ /* 0x0001e2000c101114 */
[C---:B------:R-:W-:Y:S02]  /*7ce0*/  ISETP.LT.OR P6, PT, R6.reuse, 0x6a, !P1 ;  /* 0x0000006a0600780c */ /* 0x040fe40004fc1670 */
[----:B-1----:R-:W-:Y:S01]  /*7cf0*/  F2FP.SATFINITE.E4M3.F32.PACK_AB_MERGE_C R25, RZ, R96, RZ ;  /* 0x00000060ff19723e */ /* 0x002fe200048070ff */
[----:B------:R-:W-:Y:S01]  /*7d00*/  @!P3 STG.E.U8 desc[UR20][R18.64+0x60], R103 ;  /* 0x000060671200b986 */ /* 0x000fe2000c101114 */
[----:B------:R-:W-:-:S03]  /*7d10*/  ISETP.LT.OR P3, PT, R6, 0x69, !P0 ;  /* 0x000000690600780c */ /* 0x000fc60004761670 */
        /* <DEDUP_REMOVED lines=12> */
[C---:B------:R-:W-:Y:S01]  /*7de0*/  ISETP.LT.OR P1, PT, R6.reuse, 0x7a, !P1 ;  /* 0x0000007a0600780c */ /* 0x040fe20004f21670 */
[----:B------:R2:W-:Y:S01]  /*7df0*/  @!P5 STG.E.U8 desc[UR20][R20.64+0x70], R95 ;  /* 0x0000705f1400d986 */ /* 0x0005e2000c101114 */
[C---:B------:R-:W-:Y:S02]  /*7e00*/  ISETP.LT.OR P5, PT, R6.reuse, 0x72, !P0 ;  /* 0x000000720600780c */ /* 0x040fe400047a1670 */
[----:B0-----:R-:W-:Y:S01]  /*7e10*/  F2FP.SATFINITE.E4M3.F32.PACK_AB_MERGE_C R5, RZ, R90, RZ ;  /* 0x0000005aff05723e */ /* 0x001fe200048070ff */
[----:B------:R2:W-:Y:S01]  /*7e20*/  @!P6 STG.E.U8 desc[UR20][R20.64+0x71], R91 ;  /* 0x0000715b1400e986 */ /* 0x0005e2000c101114 */
[C---:B------:R-:W-:Y:S02]  /*7e30*/  ISETP.LT.OR P6, PT, R6.reuse, 0x79, !P0 ;  /* 0x000000790600780c */ /* 0x040fe400047c1670 */
[----:B------:R-:W-:Y:S01]  /*7e40*/  ISETP.LT.OR P0, PT, R6, 0x7a, !P0 ;  /* 0x0000007a0600780c */ /* 0x000fe20004701670 */
[----:B------:R2:W-:Y:S01]  /*7e50*/  @!P3 STG.E.U8 desc[UR20][R18.64+0x70], R93 ;  /* 0x0000705d1200b986 */ /* 0x0005e2000c101114 */
[----:B-1----:R-:W-:-:S05]  /*7e60*/  F2FP.SATFINITE.E4M3.F32.PACK_AB_MERGE_C R25, RZ, R22, RZ ;  /* 0x00000016ff19723e */ /* 0x002fca00048070ff */
[----:B------:R2:W-:Y:S04]  /*7e70*/  @!P5 STG.E.U8 desc[UR20][R18.64+0x71], R5 ;  /* 0x000071051200d986 */ /* 0x0005e8000c101114 */
[----:B------:R2:W-:Y:S04]  /*7e80*/  @!P4 STG.E.U8 desc[UR20][R20.64+0x78], R23 ;  /* 0x000078171400c986 */ /* 0x0005e8000c101114 */
[----:B------:R2:W-:Y:S04]  /*7e90*/  @!P1 STG.E.U8 desc[UR20][R20.64+0x79], R25 ;  /* 0x0000791914009986 */ /* 0x0005e8000c101114 */
[----:B------:R2:W-:Y:S04]  /*7ea0*/  @!P6 STG.E.U8 desc[UR20][R18.64+0x78], R89 ;  /* 0x000078591200e986 */ /* 0x0005e8000c101114 */
[----:B------:R2:W-:Y:S02]  /*7eb0*/  @!P0 STG.E.U8 desc[UR20][R18.64+0x79], R27 ;  /* 0x0000791b12008986 */ /* 0x0005e4000c101114 */
.L_x_172:
[----:B------:R-:W-:Y:S05]  /*7ec0*/  BSYNC B0 ;  /* 0x0000000000007941 */ /* 0x000fea0003800000 */
.L_x_42:
[C---:B------:R-:W-:Y:S01]  /*7ed0*/  LEA R2, P0, R8.reuse, R2, 0x1 ;  /* 0x0000000208027211 */ /* 0x040fe200078008ff */
[----:B------:R-:W-:Y:S01]  /*7ee0*/  ULDC.64 UR6, c[0x0][0x650] ;  /* 0x0001940000067ab9 */ /* 0x000fe20000000a00 */
[----:B-----5:R-:W-:Y:S01]  /*7ef0*/  IMAD.U32 R4, RZ, RZ, UR12 ;  /* 0x0000000cff047e24 */ /* 0x020fe2000f8e00ff */
[----:B0-2---:R-:W-:Y:S01]  /*7f00*/  PRMT R18, RZ, 0x7610, R18 ;  /* 0x00007610ff127816 */ /* 0x005fe20000000012 */
[----:B------:R-:W-:Y:S01]  /*7f10*/  IMAD.MOV.U32 R6, RZ, RZ, -0x1 ;  /* 0xffffffffff067424 */ /* 0x000fe200078e00ff */
[----:B------:R-:W-:Y:S01]  /*7f20*/  LEA.HI.X R3, R8, R3, R0, 0x1, P0 ;  /* 0x0000000308037211 */ /* 0x000fe200000f0c00 */
[----:B------:R0:W-:Y:S01]  /*7f30*/  SYNCS.ARRIVE.TRANS64.A1T0 RZ, [R4+UR22], RZ ;  /* 0x000000ff04ff79a7 */ /* 0x0001e20008100016 */
[----:B------:R-:W-:Y:S01]  /*7f40*/  ISETP.GE.U32.AND P0, PT, R2, UR6, PT ;  /* 0x0000000602007c0c */ /* 0x000fe2000bf06070 */
[----:B------:R-:W-:-:S03]  /*7f50*/  IMAD.MOV.U32 R5, RZ, RZ, -0x1 ;  /* 0xffffffffff057424 */ /* 0x000fc600078e00ff */
[----:B------:R-:W-:Y:S01]  /*7f60*/  ISETP.GE.U32.AND.EX P0, PT, R3, UR7, PT, P0 ;  /* 0x0000000703007c0c */ /* 0x000fe2000bf06100 */
[----:B0-----:R-:W-:-:S12]  /*7f70*/  IMAD.MOV.U32 R4, RZ, RZ, -0x1 ;  /* 0xffffffffff047424 */ /* 0x001fd800078e00ff */
[----:B------:R-:W-:Y:S05]  /*7f80*/  @P0 BRA `(.L_x_173) ;  /* 0x0000000400600947 */ /* 0x000fea0003800000 */
[----:B------:R-:W0:Y:S01]  /*7f90*/  S2R R28, SR_CTAID.X ;  /* 0x00000000001c7919 */ /* 0x000e220000002500 */
[----:B------:R-:W2:Y:S01]  /*7fa0*/  LDC.64 R22, c[0x0][0x628] ;  /* 0x00018a00ff167b82 */ /* 0x000ea20000000a00 */
[----:B------:R-:W-:Y:S01]  /*7fb0*/  ULDC UR6, c[0x0][0x150] ;  /* 0x0000540000067ab9 */ /* 0x000fe20000000800 */
[----:B-1--4-:R-:W-:Y:S01]  /*7fc0*/  IMAD.MOV.U32 R20, RZ, RZ, R2 ;  /* 0x000000ffff147224 */ /* 0x012fe200078e0002 */
[----:B------:R-:W1:Y:S01]  /*7fd0*/  S2R R30, SR_CTAID.Y ;  /* 0x00000000001e7919 */ /* 0x000e620000002600 */
[----:B------:R-:W-:-:S04]  /*7fe0*/  IMAD.MOV.U32 R21, RZ, RZ, R3 ;  /* 0x000000ffff157224 */ /* 0x000fc800078e0003 */
[----:B------:R-:W4:Y:S08]  /*7ff0*/  LDC R31, c[0x0][0x144] ;  /* 0x00005100ff1f7b82 */ /* 0x000f300000000800 */
[----:B------:R-:W1:Y:S08]  /*8000*/  LDC R6, c[0x0][0x630] ;  /* 0x00018c00ff067b82 */ /* 0x000e700000000800 */
[----:B------:R-:W1:Y:S01]  /*8010*/  LDC.64 R26, c[0x0][0x620] ;  /* 0x00018800ff1a7b82 */ /* 0x000e620000000a00 */
[----:B--2---:R-:W-:-:S04]  /*8020*/  ISETP.NE.U32.AND P0, PT, R22, RZ, PT ;  /* 0x000000ff1600720c */ /* 0x004fc80003f05070 */
[----:B------:R-:W-:Y:S02]  /*8030*/  ISETP.NE.AND.EX P0, PT, R23, RZ, PT, P0 ;  /* 0x000000ff1700720c */ /* 0x000fe40003f05300 */
[----:B0-----:R-:W-:-:S05]  /*8040*/  I2FP.F32.U32 R4, R28 ;  /* 0x0000001c00047245 */ /* 0x001fca0000201000 */
[----:B------:R-:W-:-:S04]  /*8050*/  FMUL R4, R4, UR6 ;  /* 0x0000000604047c20 */ /* 0x000fc80008400000 */
[----:B------:R0:W2:Y:S02]  /*8060*/  F2I.U32.TRUNC.NTZ R29, R4 ;  /* 0x00000004001d7305 */ /* 0x0000a4000020f000 */
[----:B----4-:R-:W-:Y:S05]  /*8070*/  @!P0 BRA `(.L_x_174) ;  /* 0x0000000000288947 */ /* 0x010fea0003800000 */
[----:B------:R-:W4:Y:S02]  /*8080*/  LDC R5, c[0x0][0x634] ;  /* 0x00018d00ff057b82 */ /* 0x000f240000000800 */
[----:B----4-:R-:W-:-:S05]  /*8090*/  IADD3 R21, P0, R2, R5, RZ ;  /* 0x0000000502157210 */ /* 0x010fca0007f1e0ff */
[----:B---3--:R-:W-:-:S04]  /*80a0*/  IMAD.X R25, RZ, RZ, R3, P0 ;  /* 0x000000ffff197224 */ /* 0x008fc800000e0603 */
[----:B0-----:R-:W-:-:S04]  /*80b0*/  IMAD.WIDE.U32 R4, R25, R22, RZ ;  /* 0x0000001619047225 */ /* 0x001fc800078e00ff */
[----:B------:R-:W-:-:S04]  /*80c0*/  IMAD.WIDE.U32 R18, P0, R21, R23, R4 ;  /* 0x0000001715127225 */ /* 0x000fc80007800004 */
[----:B------:R-:W-:-:S04]  /*80d0*/  IMAD.WIDE.U32 R4, R21, R22, RZ ;  /* 0x0000001615047225 */ /* 0x000fc800078e00ff */
[----:B------:R-:W-:Y:S01]  /*80e0*/  IMAD.X R21, RZ, RZ, RZ, P0 ;  /* 0x000000ffff157224 */ /* 0x000fe200000e06ff */
[----:B------:R-:W-:Y:S01]  /*80f0*/  IADD3 RZ, P0, R5, R18, RZ ;  /* 0x0000001205ff7210 */ /* 0x000fe20007f1e0ff */
[----:B------:R-:W-:-:S04]  /*8100*/  IMAD.MOV.U32 R20, RZ, RZ, R19 ;  /* 0x000000ffff147224 */ /* 0x000fc800078e0013 */
[----:B------:R-:W-:-:S08]  /*8110*/  IMAD.WIDE.U32.X R20, R25, R23, R20, P0 ;  /* 0x0000001719147225 */ /* 0x000fd000000e0414 */
.L_x_174:
[-CC-:B-1-3--:R-:W-:Y:S01]  /*8120*/  SHF.R.U64 R24, R20, R6.reuse, R21.reuse ;  /* 0x0000000614187219 */ /* 0x18afe20000001215 */
[----:B------:R-:W1:Y:S01]  /*8130*/  LDC.64 R34, c[0x0][0x640] ;  /* 0x00019000ff227b82 */ /* 0x000e620000000a00 */
[----:B0-----:R-:W-:Y:S01]  /*8140*/  SHF.R.U32.HI R4, RZ, R6, R21 ;  /* 0x00000006ff047219 */ /* 0x001fe20000011615 */
[----:B--2---:R-:W-:Y:S01]  /*8150*/  IMAD.MOV R29, RZ, RZ, -R29 ;  /* 0x000000ffff1d7224 */ /* 0x004fe200078e0a1d */
[----:B------:R-:W-:Y:S01]  /*8160*/  IADD3 R19, P0, RZ, -R24, RZ ;  /* 0x80000018ff137210 */ /* 0x000fe20007f1e0ff */
[----:B------:R-:W-:Y:S01]  /*8170*/  ULDC UR6, c[0x0][0x154] ;  /* 0x0000550000067ab9 */ /* 0x000fe20000000800 */
[----:B------:R-:W-:Y:S02]  /*8180*/  IMAD.MOV.U32 R21, RZ, RZ, 0x1 ;  /* 0x00000001ff157424 */ /* 0x000fe400078e00ff */
[----:B------:R-:W-:Y:S01]  /*8190*/  IMAD R29, R31, R29, R28 ;  /* 0x0000001d1f1d7224 */ /* 0x000fe200078e021c */
[----:B------:R-:W0:Y:S01]  /*81a0*/  LDC R18, c[0x0][0x618] ;  /* 0x00018600ff127b82 */ /* 0x000e220000000800 */
[----:B------:R-:W-:-:S04]  /*81b0*/  IMAD.X R5, RZ, RZ, ~R4, P0 ;  /* 0x000000ffff057224 */ /* 0x000fc800000e0e04 */
[-C--:B------:R-:W-:Y:S02]  /*81c0*/  IMAD R6, R5, R26.reuse, RZ ;  /* 0x0000001a05067224 */ /* 0x080fe400078e02ff */
[C---:B------:R-:W-:Y:S01]  /*81d0*/  IMAD.WIDE.U32 R4, R19.reuse, R26, R2 ;  /* 0x0000001a13047225 */ /* 0x040fe200078e0002 */
[----:B------:R-:W2:Y:S03]  /*81e0*/  LDC R20, c[0x0][0x608] ;  /* 0x00018200ff147b82 */ /* 0x000ea60000000800 */
[----:B------:R-:W-:Y:S01]  /*81f0*/  IMAD R19, R19, R27, R6 ;  /* 0x0000001b13137224 */ /* 0x000fe200078e0206 */
[----:B------:R-:W-:-:S03]  /*8200*/  I2FP.F32.U32 R6, R30 ;  /* 0x0000001e00067245 */ /* 0x000fc60000201000 */
[----:B------:R-:W-:Y:S01]  /*8210*/  IMAD.IADD R5, R5, 0x1, R19 ;  /* 0x0000000105057824 */ /* 0x000fe200078e0213 */
[----:B------:R-:W3:Y:S01]  /*8220*/  LDC R32, c[0x0][0x658] ;  /* 0x00019600ff207b82 */ /* 0x000ee20000000800 */
[----:B-1----:R-:W-:Y:S01]  /*8230*/  ISETP.NE.U32.AND P0, PT, R34, RZ, PT ;  /* 0x000000ff2200720c */ /* 0x002fe20003f05070 */
[----:B------:R-:W-:-:S03]  /*8240*/  IMAD.MOV.U32 R19, RZ, RZ, -0x1 ;  /* 0xffffffffff137424 */ /* 0x000fc600078e00ff */
[----:B------:R-:W-:-:S03]  /*8250*/  ISETP.NE.AND.EX P0, PT, R35, RZ, PT, P0 ;  /* 0x000000ff2300720c */ /* 0x000fc60003f05300 */
[----:B------:R-:W1:Y:S01]  /*8260*/  LDC R27, c[0x0][0x148] ;  /* 0x00005200ff1b7b82 */ /* 0x000e620000000800 */
[-CC-:B0-----:R-:W-:Y:S02]  /*8270*/  SHF.R.U64 R22, R4, R18.reuse, R5.reuse ;  /* 0x0000001204167219 */ /* 0x181fe40000001205 */
[----:B------:R-:W-:Y:S01]  /*8280*/  SHF.R.U32.HI R5, RZ, R18, R5 ;  /* 0x00000012ff057219 */ /* 0x000fe20000011605 */
[----:B------:R-:W-:-:S04]  /*8290*/  FMUL R18, R6, UR6 ;  /* 0x0000000606127c20 */ /* 0x000fc80008400000 */
[----:B------:R-:W0:Y:S01]  /*82a0*/  LDC R28, c[0x0][0x600] ;  /* 0x00018000ff1c7b82 */ /* 0x000e220000000800 */
[----:B------:R4:W0:Y:S01]  /*82b0*/  F2I.U32.TRUNC.NTZ R25, R18 ;  /* 0x0000001200197305 */ /* 0x000822000020f000 */
[-CC-:B--2---:R-:W-:Y:S02]  /*82c0*/  SHF.R.U64 R6, R22, R20.reuse, R5.reuse ;  /* 0x0000001416067219 */ /* 0x184fe40000001205 */
[----:B------:R-:W-:-:S04]  /*82d0*/  SHF.R.U32.HI R5, RZ, R20, R5 ;  /* 0x00000014ff057219 */ /* 0x000fc80000011605 */
[----:B------:R-:W2:Y:S01]  /*82e0*/  LDC R33, c[0x0][0x648] ;  /* 0x00019200ff217b82 */ /* 0x000ea20000000800 */
[-CC-:B---3--:R-:W-:Y:S02]  /*82f0*/  SHF.R.U64 R26, R6, R32.reuse, R5.reuse ;  /* 0x00000020061a7219 */ /* 0x188fe40000001205 */
[-C--:B------:R-:W-:Y:S02]  /*8300*/  SHF.L.U32 R19, R19, R32.reuse, RZ ;  /* 0x0000002013137219 */ /* 0x080fe400000006ff */
[-C--:B------:R-:W-:Y:S01]  /*8310*/  SHF.R.U32.HI R5, RZ, R32.reuse, R5 ;  /* 0x00000020ff057219 */ /* 0x080fe20000011605 */
[----:B------:R-:W-:Y:S01]  /*8320*/  IMAD.MOV.U32 R4, RZ, RZ, R26 ;  /* 0x000000ffff047224 */ /* 0x000fe200078e001a */
[----:B------:R-:W-:Y:S01]  /*8330*/  SHF.L.U32 R32, R21, R32, RZ ;  /* 0x0000002015207219 */ /* 0x000fe200000006ff */
[----:B------:R-:W3:Y:S01]  /*8340*/  LDC R36, c[0x0][0x638] ;  /* 0x00018e00ff247b82 */ /* 0x000ee20000000800 */
[----:B------:R-:W-:-:S07]  /*8350*/  LOP3.LUT R31, RZ, R19, RZ, 0x33, !PT ;  /* 0x00000013ff1f7212 */ /* 0x000fce00078e33ff */
[----:B------:R-:W0:Y:S01]  /*8360*/  LDC R37, c[0x0][0x610] ;  /* 0x00018400ff257b82 */ /* 0x000e220000000800 */
[----:B----4-:R-:W-:Y:S05]  /*8370*/  @!P0 BRA `(.L_x_175) ;  /* 0x0000000000288947 */ /* 0x010fea0003800000 */
[----:B------:R-:W4:Y:S02]  /*8380*/  LDC R21, c[0x0][0x64c] ;  /* 0x00019300ff157b82 */ /* 0x000f240000000800 */
[----:B----4-:R-:W-:-:S05]  /*8390*/  IADD3 R21, P0, R26, R21, RZ ;  /* 0x000000151a157210 */ /* 0x010fca0007f1e0ff */
        /* <DEDUP_REMOVED lines=8> */
.L_x_175:
[----:B--2---:R-:W-:Y:S01]  /*8420*/  SHF.R.U64 R4, R4, R33, R5 ;  /* 0x0000002104047219 */ /* 0x004fe20000001205 */
[----:B0-----:R-:W-:Y:S01]  /*8430*/  VIADD R21, R28, 0xffffffff ;  /* 0xffffffff1c157836 */ /* 0x001fe20000000000 */
[----:B------:R-:W-:Y:S01]  /*8440*/  LOP3.LUT R19, R6, R31, RZ, 0xc0, !PT ;  /* 0x0000001f06137212 */ /* 0x000fe200078ec0ff */
[----:B------:R-:W-:Y:S02]  /*8450*/  IMAD.MOV R25, RZ, RZ, -R25 ;  /* 0x000000ffff197224 */ /* 0x000fe400078e0a19 */
[----:B------:R-:W-:Y:S02]  /*8460*/  IMAD.MOV R5, RZ, RZ, -R4 ;  /* 0x000000ffff057224 */ /* 0x000fe400078e0a04 */
[----:B------:R-:W-:Y:S01]  /*8470*/  IMAD R6, R32, R4, R19 ;  /* 0x0000000420067224 */ /* 0x000fe200078e0213 */
[----:B------:R-:W-:Y:S01]  /*8480*/  LOP3.LUT R19, R22, R21, RZ, 0xc0, !PT ;  /* 0x0000001516137212 */ /* 0x000fe200078ec0ff */
[----:B-1----:R-:W-:Y:S02]  /*8490*/  @P2 IMAD R29, R27, R25, R30 ;  /* 0x000000191b1d2224 */ /* 0x002fe400078e021e */
[----:B---3--:R-:W-:-:S02]  /*84a0*/  IMAD R4, R5, R36, R26 ;  /* 0x0000002405047224 */ /* 0x008fc400078e021a */
[----:B------:R-:W-:Y:S02]  /*84b0*/  IMAD R6, R6, R37, R29 ;  /* 0x0000002506067224 */ /* 0x000fe400078e021d */
[----:B------:R-:W-:Y:S02]  /*84c0*/  IMAD R19, R4, R28, R19 ;  /* 0x0000001c04137224 */ /* 0x000fe400078e0213 */
[----:B------:R-:W-:Y:S02]  /*84d0*/  IMAD.MOV.U32 R18, RZ, RZ, 0x1 ;  /* 0x00000001ff127424 */ /* 0x000fe400078e00ff */
[----:B------:R-:W-:Y:S01]  /*84e0*/  IMAD.MOV.U32 R4, RZ, RZ, R24 ;  /* 0x000000ffff047224 */ /* 0x000fe200078e0018 */
[----:B------:R-:W-:Y:S02]  /*84f0*/  SEL R5, R19, R6, !P2 ;  /* 0x0000000613057207 */ /* 0x000fe40005000000 */
[----:B------:R-:W-:-:S07]  /*8500*/  SEL R6, R6, R19, !P2 ;  /* 0x0000001306067207 */ /* 0x000fce0005000000 */
.L_x_173:
[----:B------:R-:W-:Y:S02]  /*8510*/  LOP3.LUT P0, RZ, R18, 0xff, RZ, 0xc0, !PT ;  /* 0x000000ff12ff7812 */ /* 0x000fe4000780c0ff */
[----:B------:R-:W-:-:S11]  /*8520*/  LOP3.LUT R150, R150, 0x1, RZ, 0x3c, !PT ;  /* 0x0000000196967812 */ /* 0x000fd600078e3cff */
[----:B------:R-:W-:Y:S05]  /*8530*/  @P0 BRA `(.L_x_176) ;  /* 0xffffff9400540947 */ /* 0x000fea000383ffff */
[----:B------:R-:W-:Y:S05]  /*8540*/  EXIT ;  /* 0x000000000000794d */ /* 0x000fea0003800000 */
.L_x_18:
[----:B------:R-:W-:-:S08]  /*8550*/  ISETP.NE.AND P0, PT, R18, RZ, PT ;  /* 0x000000ff1200720c */ /* 0x000fd00003f05270 */
[----:B--23-5:R-:W0:-:S00]  /*8560*/  USETMAXREG.DEALLOC.CTAPOOL 0x28 ;  /* 0x00000028000079c8 */ /* 0x02ce0000080e0500 */
[----:B------:R-:W-:Y:S05]  /*8570*/  @P0 EXIT ;  /* 0x000000000000094d */ /* 0x000fea0003800000 */
[----:B0-----:R-:W-:Y:S01]  /*8580*/  LOP3.LUT P0, RZ, R20, 0xff, RZ, 0xc0, !PT ;  /* 0x000000ff14ff7812 */ /* 0x001fe2000780c0ff */
[----:B------:R-:W-:Y:S02]  /*8590*/  IMAD.MOV.U32 R12, RZ, RZ, 0x1 ;  /* 0x00000001ff0c7424 */ /* 0x000fe400078e00ff */
[----:B------:R-:W-:-:S10]  /*85a0*/  IMAD.MOV.U32 R15, RZ, RZ, RZ ;  /* 0x000000ffff0f7224 */ /* 0x000fd400078e00ff */
[----:B------:R-:W-:Y:S05]  /*85b0*/  @!P0 BRA `(.L_x_177) ;  /* 0x0000000c00688947 */ /* 0x000fea0003800000 */
[----:B------:R-:W0:Y:S01]  /*85c0*/  S2UR UR9, SR_CgaCtaId ;  /* 0x00000000000979c3 */ /* 0x000e220000008800 */
[----:B------:R-:W-:Y:S01]  /*85d0*/  ULDC UR5, c[0x0][0x658] ;  /* 0x0001960000057ab9 */ /* 0x000fe20000000800 */
[----:B------:R-:W-:Y:S01]  /*85e0*/  UMOV UR10, 0xffffffff ;  /* 0xffffffff000a7882 */ /* 0x000fe20000000000 */
[----:B------:R-:W-:Y:S01]  /*85f0*/  UMOV UR11, 0x1 ;  /* 0x00000001000b7882 */ /* 0x000fe20000000000 */
[----:B------:R-:W-:Y:S01]  /*8600*/  USHF.L.U32 UR10, UR10, UR5, URZ ;  /* 0x000000050a0a7299 */ /* 0x000fe2000800063f */
[----:B------:R-:W-:Y:S01]  /*8610*/  LOP3.LUT P0, RZ, R11, 0x1f, RZ, 0xc0, !PT ;  /* 0x0000001f0bff7812 */ /* 0x000fe2000780c0ff */
[----:B------:R-:W-:Y:S01]  /*8620*/  BSSY B0, `(.L_x_177) ;  /* 0x00000d3000007945 */ /* 0x000fe20003800000 */
[C---:B------:R-:W-:Y:S01]  /*8630*/  ISETP.NE.AND P3, PT, R10.reuse, RZ, PT ;  /* 0x000000ff0a00720c */ /* 0x040fe20003f65270 */
[----:B------:R-:W-:Y:S01]  /*8640*/  ULOP3.LUT UR14, URZ, UR10, URZ, 0x33, !UPT ;  /* 0x0000000a3f0e7292 */ /* 0x000fe2000f8e333f */
[----:B------:R-:W-:Y:S01]  /*8650*/  ISETP.NE.OR P0, PT, R10, RZ, !P0 ;  /* 0x000000ff0a00720c */ /* 0x000fe20004705670 */
[----:B------:R-:W-:Y:S01]  /*8660*/  IMAD.MOV.U32 R14, RZ, RZ, 0x1 ;  /* 0x00000001ff0e7424 */ /* 0x000fe200078e00ff */
[----:B------:R-:W-:Y:S01]  /*8670*/  LOP3.LUT R13, R7, 0x2, RZ, 0xfc, !PT ;  /* 0x00000002070d7812 */ /* 0x000fe200078efcff */
[----:B------:R-:W-:Y:S01]  /*8680*/  IMAD.MOV.U32 R12, RZ, RZ, 0x1 ;  /* 0x00000001ff0c7424 */ /* 0x000fe200078e00ff */
[----:B------:R-:W-:Y:S01]  /*8690*/  ULDC UR4, c[0x0][0x600] ;  /* 0x0001800000047ab9 */ /* 0x000fe20000000800 */
[----:B------:R-:W-:Y:S01]  /*86a0*/  IMAD.MOV.U32 R15, RZ, RZ, RZ ;  /* 0x000000ffff0f7224 */ /* 0x000fe200078e00ff */
[----:B------:R-:W-:Y:S01]  /*86b0*/  UMOV UR15, 0x5 ;  /* 0x00000005000f7882 */ /* 0x000fe20000000000 */
[----:B------:R-:W-:-:S02]  /*86c0*/  UIADD3 UR25, UR13, 0x1, URZ ;  /* 0x000000010d197890 */ /* 0x000fc4000fffe03f */
[----:B------:R-:W-:Y:S02]  /*86d0*/  UIADD3 UR4, UR4, -0x1, URZ ;  /* 0xffffffff04047890 */ /* 0x000fe4000fffe03f */
[----:B------:R-:W-:Y:S01]  /*86e0*/  USHF.L.U32 UR5, UR11, UR5, URZ ;  /* 0x000000050b057299 */ /* 0x000fe2000800063f */
[----:B------:R-:W-:Y:S01]  /*86f0*/  ULDC.64 UR26, c[0x0][0x198] ;  /* 0x00006600001a7ab9 */ /* 0x000fe20000000a00 */
[----:B0-----:R-:W-:Y:S02]  /*8700*/  ULOP3.LUT UR8, UR9, 0x1, URZ, 0xc0, !UPT ;  /* 0x0000000109087892 */ /* 0x001fe4000f8ec03f */
[----:B------:R-:W-:Y:S02]  /*8710*/  USHF.R.U32.HI UR28, URZ, 0x1, UR9 ;  /* 0x000000013f1c7899 */ /* 0x000fe40008011609 */
[----:B------:R-:W-:Y:S02]  /*8720*/  USHF.L.U32 UR6, UR9, 0x6, URZ ;  /* 0x0000000609067899 */ /* 0x000fe4000800063f */
[----:B------:R-:W-:-:S02]  /*8730*/  USHF.L.U32 UR7, UR9, 0xb, URZ ;  /* 0x0000000b09077899 */ /* 0x000fc4000800063f */
[----:B------:R-:W-:Y:S02]  /*8740*/  ULOP3.LUT UR9, UR9, 0xfffffffe, URZ, 0xc0, !UPT ;  /* 0xfffffffe09097892 */ /* 0x000fe4000f8ec03f */
[----:B------:R-:W-:Y:S02]  /*8750*/  UISETP.GT.U32.AND UP0, UPT, UR8, 0xffff, UPT ;  /* 0x0000ffff0800788c */ /* 0x000fe4000bf04070 */
[----:B------:R-:W-:Y:S02]  /*8760*/  USHF.L.U32 UR10, UR11, UR9, URZ ;  /* 0x000000090b0a7299 */ /* 0x000fe4000800063f */
[----:B------:R-:W-:Y:S02]  /*8770*/  ULOP3.LUT UR9, UR9, 0x1, URZ, 0xfc, !UPT ;  /* 0x0000000109097892 */ /* 0x000fe4000f8efc3f */
[----:B------:R-:W-:Y:S02]  /*8780*/  USEL UR8, UR8, 0xffff, !UP0 ;  /* 0x0000ffff08087887 */ /* 0x000fe4000c000000 */
[----:B------:R-:W-:-:S02]  /*8790*/  USHF.L.U32 UR9, UR11, UR9, URZ ;  /* 0x000000090b097299 */ /* 0x000fc4000800063f */
[----:B------:R-:W-:Y:S02]  /*87a0*/  ULOP3.LUT UR8, UR8, 0xffff, URZ, 0xc0, !UPT ;  /* 0x0000ffff08087892 */ /* 0x000fe4000f8ec03f */
[----:B------:R-:W-:Y:S02]  /*87b0*/  ULOP3.LUT UR6, UR6, 0x40, URZ, 0xc0, !UPT ;  /* 0x0000004006067892 */ /* 0x000fe4000f8ec03f */
[----:B------:R-:W-:Y:S02]  /*87c0*/  ULOP3.LUT UR7, UR7, 0x800, URZ, 0xc0, !UPT ;  /* 0x0000080007077892 */ /* 0x000fe4000f8ec03f */
[----:B------:R-:W-:Y:S02]  /*87d0*/  ULOP3.LUT UR20, UR10, UR9, URZ, 0xfc, !UPT ;  /* 0x000000090a147292 */ /* 0x000fe4000f8efc3f */
[----:B------:R-:W-:-:S12]  /*87e0*/  USHF.L.U32 UR15, UR15, UR8, URZ ;  /* 0x000000080f0f7299 */ /* 0x000fd8000800063f */
.L_x_189:
[----:B------:R-:W-:-:S03]  /*87f0*/  UMOV UR8, 0xffffffff ;  /* 0xffffffff00087882 */ /* 0x000fc60000000000 */
[----:B------:R-:W-:Y:S05]  /*8800*/  BRA.DIV UR8, `(.L_x_178) ;  /* 0x0000002208987947 */ /* 0x000fea000b800000 */
[----:B------:R-:W-:-:S13]  /*8810*/  ELECT P1, URZ, PT ;  /* 0x00000000003f782f */ /* 0x000fda0003820000 */
.L_x_235:
[----:B------:R-:W0:Y:S01]  /*8820*/  LDC R10, c[0x0][0x28c] ;  /* 0x0000a300ff0a7b82 */ /* 0x000e220000000800 */
[----:B------:R-:W-:Y:S01]  /*8830*/  BSSY B1, `(.L_x_179) ;  /* 0x000003c000017945 */ /* 0x000fe20003800000 */
[----:B0-----:R-:W-:-:S13]  /*8840*/  ISETP.LT.OR P1, PT, R10, 0x1, !P1 ;  /* 0x000000010a00780c */ /* 0x001fda0004f21670 */
[----:B------:R-:W-:Y:S05]  /*8850*/  @P1 BRA `(.L_x_180) ;  /* 0x0000000000e41947 */ /* 0x000fea0003800000 */
[----:B------:R-:W-:Y:S01]  /*8860*/  LEA R10, R6, UR28, 0x1 ;  /* 0x0000001c060a7c11 */ /* 0x000fe2000f8e08ff */
[----:B------:R-:W-:Y:S01]  /*8870*/  IMAD.MOV.U32 R18, RZ, RZ, RZ ;  /* 0x000000ffff127224 */ /* 0x000fe200078e00ff */
[----:B------:R-:W-:Y:S01]  /*8880*/  LEA R16, R5, UR6, 0x7 ;  /* 0x0000000605107c11 */ /* 0x000fe2000f8e38ff */
[----:B------:R-:W-:Y:S02]  /*8890*/  IMAD.U32 R20, RZ, RZ, UR25 ;  /* 0x00000019ff147e24 */ /* 0x000fe4000f8e00ff */
[----:B------:R-:W-:Y:S02]  /*88a0*/  IMAD.MOV.U32 R5, RZ, RZ, R12 ;  /* 0x000000ffff057224 */ /* 0x000fe400078e000c */
[----:B------:R-:W-:Y:S02]  /*88b0*/  IMAD.MOV.U32 R6, RZ, RZ, R15 ;  /* 0x000000ffff067224 */ /* 0x000fe400078e000f */
[----:B------:R-:W-:-:S07]  /*88c0*/  IMAD.SHL.U32 R17, R10, 0x20, RZ ;  /* 0x000000200a117824 */ /* 0x000fce00078e00ff */
.L_x_184:
[----:B------:R-:W0:Y:S01]  /*88d0*/  S2R R11, SR_CgaCtaId ;  /* 0x00000000000b7919 */ /* 0x000e220000008800 */
[----:B------:R-:W-:-:S04]  /*88e0*/  MOV R10, 0x400 ;  /* 0x00000400000a7802 */ /* 0x000fc80000000f00 */
[----:B0-----:R-:W-:Y:S02]  /*88f0*/  LEA R21, R11, R10, 0x18 ;  /* 0x0000000a0b157211 */ /* 0x001fe400078ec0ff */
[----:B------:R-:W-:Y:S01]  /*8900*/  SHF.L.U32 R10, R5, 0x1f, RZ ;  /* 0x0000001f050a7819 */ /* 0x000fe200000006ff */
[----:B------:R-:W0:Y:S02]  /*8910*/  @!P3 LDC R11, c[0x0][0x500] ;  /* 0x00014000ff0bbb82 */ /* 0x000e240000000800 */
[----:B------:R-:W-:-:S04]  /*8920*/  IMAD R19, R6, 0x8, R21 ;  /* 0x0000000806137824 */ /* 0x000fc800078e0215 */
[----:B------:R-:W1:Y:S02]  /*8930*/  SYNCS.PHASECHK.TRANS64.TRYWAIT P1, [R19+URZ+0x128], R10 ;  /* 0x0001280a130075a7 */ /* 0x000e64000802017f */
[----:B-1----:R-:W-:Y:S05]  /*8940*/  @!P1 BRA `(.L_x_181) ;  /* 0x0000002000689947 */ /* 0x002fea0003800000 */
.L_x_236:
[----:B-1----:R-:W-:Y:S01]  /*8950*/  PRMT R10, R13, 0x9910, RZ ;  /* 0x000099100d0a7816 */ /* 0x002fe200000000ff */
[----:B0-----:R0:W-:Y:S03]  /*8960*/  @!P3 SYNCS.ARRIVE.TRANS64 RZ, [R19+URZ], R11 ;  /* 0x0000000b13ffb9a7 */ /* 0x0011e6000800003f */
[----:B------:R-:W-:-:S13]  /*8970*/  ISETP.NE.AND P1, PT, R10, 0x2, PT ;  /* 0x000000020a00780c */ /* 0x000fda0003f25270 */
[----:B0-----:R-:W-:Y:S05]  /*8980*/  @P1 BRA `(.L_x_182) ;  /* 0x0000000000041947 */ /* 0x001fea0003800000 */
[----:B------:R-:W-:Y:S01]  /*8990*/  BPT.TRAP 0x1 ;  /* 0x000000040000795c */ /* 0x000fe20000300000 */
.L_x_182:
[----:B------:R-:W-:Y:S05]  /*89a0*/  @P0 BRA `(.L_x_183) ;  /* 0x0000000000040947 */ /* 0x000fea0003800000 */
[----:B------:R-:W-:Y:S01]  /*89b0*/  BPT.TRAP 0x1 ;  /* 0x000000040000795c */ /* 0x000fe20000300000 */
.L_x_183:
[----:B------:R-:W-:Y:S01]  /*89c0*/  LEA R10, R6, UR28, 0x1 ;  /* 0x0000001c060a7c11 */ /* 0x000fe2000f8e08ff */
[----:B------:R-:W-:Y:S01]  /*89d0*/  VIADD R20, R20, 0xffffffff ;  /* 0xffffffff14147836 */ /* 0x000fe20000000000 */
[----:B------:R-:W-:Y:S01]  /*89e0*/  R2UR UR11, R6 ;  /* 0x00000000060b72ca */ /* 0x000fe200000e0000 */
[----:B------:R-:W-:Y:S01]  /*89f0*/  UIADD3 UR16, UP0, UR26, 0xf0, URZ ;  /* 0x000000f01a107890 */ /* 0x000fe2000ff1e03f */
[----:B------:R-:W-:Y:S01]  /*8a00*/  R2UR UR22, R21 ;  /* 0x00000000151672ca */ /* 0x000fe200000e0000 */
[----:B------:R-:W-:Y:S01]  /*8a10*/  IMAD.U32 R10, R10, 0x400, R21 ;  /* 0x000004000a0a7824 */ /* 0x000fe200078e0015 */
[----:B------:R-:W-:Y:S01]  /*8a20*/  R2UR UR23, R17 ;  /* 0x00000000111772ca */ /* 0x000fe200000e0000 */
[----:B------:R-:W-:Y:S01]  /*8a30*/  UIADD3 UR30, UP1, UR26, 0x1f0, URZ ;  /* 0x000001f01a1e7890 */ /* 0x000fe2000ff3e03f */
[----:B------:R-:W-:Y:S01]  /*8a40*/  R2UR UR9, R19 ;  /* 0x00000000130972ca */ /* 0x000fe200000e0000 */
[----:B------:R-:W-:Y:S01]  /*8a50*/  UIADD3.X UR17, URZ, UR27, URZ, UP0, !UPT ;  /* 0x0000001b3f117290 */ /* 0x000fe200087fe43f */
[----:B------:R-:W-:Y:S01]  /*8a60*/  R2UR UR8, R10 ;  /* 0x000000000a0872ca */ /* 0x000fe200000e0000 */
[----:B------:R-:W-:Y:S01]  /*8a70*/  UPRMT UR21, URZ, 0x5410, UR15 ;  /* 0x000054103f157896 */ /* 0x000fe2000800000f */
[----:B------:R-:W-:Y:S01]  /*8a80*/  R2UR UR10, R18 ;  /* 0x00000000120a72ca */ /* 0x000fe200000e0000 */
[----:B------:R-:W-:Y:S01]  /*8a90*/  VIADD R6, R6, 0x1 ;  /* 0x0000000106067836 */ /* 0x000fe20000000000 */
[----:B------:R-:W-:Y:S01]  /*8aa0*/  R2UR UR12, R4 ;  /* 0x00000000040c72ca */ /* 0x000fe200000e0000 */
[----:B------:R-:W-:Y:S01]  /*8ab0*/  ULEA UR11, UR11, UR7, 0xc ;  /* 0x000000070b0b7291 */ /* 0x000fe2000f8e603f */
[----:B------:R-:W-:Y:S01]  /*8ac0*/  R2UR UR24, R16 ;  /* 0x00000000101872ca */ /* 0x000fe200000e0000 */
[----:B------:R-:W-:Y:S01]  /*8ad0*/  UPRMT UR29, URZ, 0x5410, UR20 ;  /* 0x000054103f1d7896 */ /* 0x000fe20008000014 */
[----:B------:R-:W-:Y:S01]  /*8ae0*/  ISETP.GT.AND P4, PT, R20, 0x1, PT ;  /* 0x000000011400780c */ /* 0x000fe20003f84270 */
[----:B------:R-:W-:Y:S01]  /*8af0*/  UIADD3 UR22, UR22, 0x12b80, UR11 ;  /* 0x00012b8016167890 */ /* 0x000fe2000fffe00b */
[----:B------:R-:W-:Y:S01]  /*8b00*/  ISETP.NE.AND P1, PT, R6, 0x25, PT ;  /* 0x000000250600780c */ /* 0x000fe20003f25270 */
[----:B------:R-:W-:Y:S01]  /*8b10*/  UIADD3.X UR31, URZ, UR27, URZ, UP1, !UPT ;  /* 0x0000001b3f1f7290 */ /* 0x000fe20008ffe43f */
[----:B------:R-:W-:Y:S01]  /*8b20*/  VIADD R18, R18, 0x20 ;  /* 0x0000002012127836 */ /* 0x000fe20000000000 */
[----:B------:R-:W-:Y:S01]  /*8b30*/  UIADD3 UR8, UR8, 0x380, URZ ;  /* 0x0000038008087890 */ /* 0x000fe2000fffe03f */
[----:B------:R-:W-:Y:S01]  /*8b40*/  SEL R10, RZ, 0x1, P1 ;  /* 0x00000001ff0a7807 */ /* 0x000fe20000800000 */
[----:B------:R-:W-:Y:S01]  /*8b50*/  UMOV UR18, 0x0 ;  /* 0x0000000000127882 */ /* 0x000fe20000000000 */
[----:B------:R-:W-:Y:S01]  /*8b60*/  UMOV UR19, 0x10000000 ;  /* 0x1000000000137882 */ /* 0x000fe20000000000 */
[----:B------:R-:W-:Y:S01]  /*8b70*/  UMOV UR11, UR23 ;  /* 0x00000017000b7c82 */ /* 0x000fe20008000000 */
[----:B------:R-:W-:-:S02]  /*8b80*/  LOP3.LUT R5, R5, R10, RZ, 0x3c, !PT ;  /* 0x0000000a05057212 */ /* 0x000fc400078e3cff */
[----:B------:R-:W-:Y:S02]  /*8b90*/  SEL R6, R6, RZ, P1 ;  /* 0x000000ff06067207 */ /* 0x000fe40000800000 */
[----:B------:R0:W-:Y:S02]  /*8ba0*/  UTMALDG.3D.MULTICAST [UR8], [UR16], UR21, desc[UR18] ;  /* 0x00001208100073b4 */ /* 0x0001e40008011815 */
[----:B0-----:R-:W-:Y:S01]  /*8bb0*/  UMOV UR8, UR22 ;  /* 0x0000001600087c82 */ /* 0x001fe20008000000 */
[----:B------:R-:W-:Y:S02]  /*8bc0*/  UMOV UR11, UR24 ;  /* 0x00000018000b7c82 */ /* 0x000fe40008000000 */
[----:B------:R0:W-:Y:S02]  /*8bd0*/  UTMALDG.3D.MULTICAST [UR8], [UR30], UR29, desc[UR18] ;  /* 0x000012081e0073b4 */ /* 0x0001e4000801181d */
[----:B0-----:R-:W-:Y:S05]  /*8be0*/  @P4 BRA `(.L_x_184) ;  /* 0xfffffffc00384947 */ /* 0x001fea000383ffff */
.L_x_180:
[----:B------:R-:W-:Y:S05]  /*8bf0*/  BSYNC B1 ;  /* 0x0000000000017941 */ /* 0x000fea0003800000 */
.L_x_179:
[----:B------:R-:W-:Y:S01]  /*8c00*/  LOP3.LUT P5, RZ, R14, 0xff, RZ, 0xc0, !PT ;  /* 0x000000ff0eff7812 */ /* 0x000fe200078ac0ff */
[----:B------:R-:W-:Y:S01]  /*8c10*/  VIADD R6, R15, UR13 ;  /* 0x0000000d0f067c36 */ /* 0x000fe20008000000 */
[----:B------:R-:W-:Y:S02]  /*8c20*/  UISETP.GE.U32.AND UP0, UPT, UR13, 0x25, UPT ;  /* 0x000000250d00788c */ /* 0x000fe4000bf06070 */
[----:B------:R-:W-:Y:S01]  /*8c30*/  IMAD.U32 R14, RZ, RZ, UR13 ;  /* 0x0000000dff0e7e24 */ /* 0x000fe2000f8e00ff */
[----:B------:R-:W-:Y:S01]  /*8c40*/  ULDC.64 UR8, c[0x0][0x650] ;  /* 0x0001940000087ab9 */ /* 0x000fe20000000a00 */
[C---:B------:R-:W-:Y:S01]  /*8c50*/  IMAD.WIDE.U32 R4, R6.reuse, -0x45306eb3, RZ ;  /* 0xbacf914d06047825 */ /* 0x040fe200078e00ff */
[C---:B------:R-:W-:Y:S01]  /*8c60*/  ISETP.GT.U32.AND P1, PT, R6.reuse, 0x24, PT ;  /* 0x000000240600780c */ /* 0x040fe20003f24070 */
[----:B------:R-:W-:Y:S01]  /*8c70*/  BSSY B1, `(.L_x_185) ;  /* 0x000006b000017945 */ /* 0x000fe20003800000 */
[----:B------:R-:W-:Y:S01]  /*8c80*/  PLOP3.LUT P4, PT, PT, PT, UP0, 0x80, 0x0 ;  /* 0x000000000000781c */ /* 0x000fe20003f8f008 */
[----:B------:R-:W-:Y:S01]  /*8c90*/  IMAD.IADD R4, R6, 0x1, -R5 ;  /* 0x0000000106047824 */ /* 0x000fe200078e0a05 */
[----:B------:R-:W-:-:S02]  /*8ca0*/  ISETP.LT.U32.AND P1, PT, R14, 0x25, P1 ;  /* 0x000000250e00780c */ /* 0x000fc40000f21070 */
[----:B------:R-:W-:Y:S01]  /*8cb0*/  PRMT R14, RZ, 0x7610, R14 ;  /* 0x00007610ff0e7816 */ /* 0x000fe2000000000e */
[----:B------:R-:W0:Y:S01]  /*8cc0*/  @P5 S2R R11, SR_CgaCtaId ;  /* 0x00000000000b5919 */ /* 0x000e220000008800 */
[----:B------:R-:W-:Y:S02]  /*8cd0*/  @P5 MOV R10, 0x400 ;  /* 0x00000400000a5802 */ /* 0x000fe40000000f00 */
[----:B------:R-:W-:Y:S01]  /*8ce0*/  LEA.HI R4, R4, R5, RZ, 0x1f ;  /* 0x0000000504047211 */ /* 0x000fe200078ff8ff */
[----:B------:R-:W-:-:S03]  /*8cf0*/  IMAD.MOV.U32 R5, RZ, RZ, -0x1 ;  /* 0xffffffffff057424 */ /* 0x000fc600078e00ff */
[----:B------:R-:W-:Y:S01]  /*8d00*/  SHF.R.U32.HI R15, RZ, 0x5, R4 ;  /* 0x00000005ff0f7819 */ /* 0x000fe20000011604 */
[----:B------:R-:W-:Y:S01]  /*8d10*/  IMAD.MOV.U32 R4, RZ, RZ, -0x1 ;  /* 0xffffffffff047424 */ /* 0x000fe200078e00ff */
[----:B0-----:R-:W-:Y:S02]  /*8d20*/  @P5 LEA R10, R11, R10, 0x18 ;  /* 0x0000000a0b0a5211 */ /* 0x001fe400078ec0ff */
[----:B------:R-:W-:Y:S02]  /*8d30*/  SEL R11, RZ, 0x1, !P1 ;  /* 0x00000001ff0b7807 */ /* 0x000fe40004800000 */
[----:B------:R-:W-:Y:S01]  /*8d40*/  IADD3 R2, P1, R2, R8, RZ ;  /* 0x0000000802027210 */ /* 0x000fe20007f3e0ff */
[----:B------:R0:W-:Y:S01]  /*8d50*/  @P5 SYNCS.ARRIVE.TRANS64.A1T0 RZ, [R10+URZ+0x288], RZ ;  /* 0x000288ff0aff59a7 */ /* 0x0001e2000810003f */
[----:B------:R-:W-:-:S03]  /*8d60*/  LOP3.LUT R12, R12, R11, RZ, 0x3c, !PT ;  /* 0x0000000b0c0c7212 */ /* 0x000fc600078e3cff */
[----:B------:R-:W-:Y:S01]  /*8d70*/  IMAD.X R3, R3, 0x1, R0, P1 ;  /* 0x0000000103037824 */ /* 0x000fe200008e0600 */
[----:B------:R-:W-:Y:S02]  /*8d80*/  ISETP.GE.U32.AND P1, PT, R2, UR8, PT ;  /* 0x0000000802007c0c */ /* 0x000fe4000bf26070 */
[----:B------:R-:W-:Y:S01]  /*8d90*/  @P4 LOP3.LUT R12, R12, 0x1, R15, 0x78, !PT ;  /* 0x000000010c0c4812 */ /* 0x000fe200078e780f */
[----:B------:R-:W-:Y:S01]  /*8da0*/  IMAD R15, R15, -0x25, R6 ;  /* 0xffffffdb0f0f7824 */ /* 0x000fe200078e0206 */
[----:B------:R-:W-:Y:S01]  /*8db0*/  ISETP.GE.U32.AND.EX P1, PT, R3, UR9, PT, P1 ;  /* 0x0000000903007c0c */ /* 0x000fe2000bf26110 */
[----:B------:R-:W-:Y:S01]  /*8dc0*/  IMAD.MOV.U32 R6, RZ, RZ, -0x1 ;  /* 0xffffffffff067424 */ /* 0x000fe200078e00ff */
[----:B0-----:R-:W-:-:S11]  /*8dd0*/  PRMT R10, RZ, 0x7610, R10 ;  /* 0x00007610ff0a7816 */ /* 0x001fd6000000000a */
[----:B------:R-:W-:Y:S05]  /*8de0*/  @P1 BRA `(.L_x_186) ;  /* 0x00000004004c1947 */ /* 0x000fea0003800000 */
[----:B------:R-:W0:Y:S01]  /*8df0*/  S2R R17, SR_CTAID.X ;  /* 0x0000000000117919 */ /* 0x000e220000002500 */
[----:B------:R-:W-:Y:S01]  /*8e00*/  ULDC.64 UR8, c[0x0][0x628] ;  /* 0x00018a0000087ab9 */ /* 0x000fe20000000a00 */
[----:B------:R-:W1:Y:S01]  /*8e10*/  LDC R18, c[0x0][0x144] ;  /* 0x00005100ff127b82 */ /* 0x000e620000000800 */
[----:B------:R-:W-:Y:S01]  /*8e20*/  ISETP.NE.U32.AND P1, PT, RZ, UR8, PT ;  /* 0x00000008ff007c0c */ /* 0x000fe2000bf25070 */
[----:B------:R-:W2:Y:S01]  /*8e30*/  S2R R6, SR_CTAID.Y ;  /* 0x0000000000067919 */ /* 0x000ea20000002600 */
[----:B------:R-:W-:Y:S01]  /*8e40*/  ULDC UR10, c[0x0][0x150] ;  /* 0x00005400000a7ab9 */ /* 0x000fe20000000800 */
[----:B------:R-:W-:Y:S01]  /*8e50*/  ULDC UR11, c[0x0][0x630] ;  /* 0x00018c00000b7ab9 */ /* 0x000fe20000000800 */
[----:B------:R-:W-:Y:S01]  /*8e60*/  ISETP.NE.AND.EX P1, PT, RZ, UR9, PT, P1 ;  /* 0x00000009ff007c0c */ /* 0x000fe2000bf25310 */
[----:B------:R-:W-:Y:S01]  /*8e70*/  IMAD.MOV.U32 R4, RZ, RZ, R2 ;  /* 0x000000ffff047224 */ /* 0x000fe200078e0002 */
[----:B0-----:R-:W-:-:S05]  /*8e80*/  I2FP.F32.U32 R5, R17 ;  /* 0x0000001100057245 */ /* 0x001fca0000201000 */
[----:B------:R-:W-:Y:S01]  /*8e90*/  FMUL R20, R5, UR10 ;  /* 0x0000000a05147c20 */ /* 0x000fe20008400000 */
[----:B------:R-:W-:-:S05]  /*8ea0*/  IMAD.MOV.U32 R5, RZ, RZ, R3 ;  /* 0x000000ffff057224 */ /* 0x000fca00078e0003 */
[----:B--2---:R-:W-:Y:S05]  /*8eb0*/  @!P1 BRA `(.L_x_187) ;  /* 0x0000000000289947 */ /* 0x004fea0003800000 */
[----:B------:R-:W-:Y:S02]  /*8ec0*/  ULDC UR10, c[0x0][0x634] ;  /* 0x00018d00000a7ab9 */ /* 0x000fe40000000800 */
[----:B------:R-:W-:-:S05]  /*8ed0*/  IADD3 R5, P1, R2, UR10, RZ ;  /* 0x0000000a02057c10 */ /* 0x000fca000ff3e0ff */
[----:B------:R-:W-:-:S04]  /*8ee0*/  IMAD.X R19, RZ, RZ, R3, P1 ;  /* 0x000000ffff137224 */ /* 0x000fc800008e0603 */
[----:B------:R-:W-:-:S04]  /*8ef0*/  IMAD.WIDE.U32 R10, R19, UR8, RZ ;  /* 0x00000008130a7c25 */ /* 0x000fc8000f8e00ff */
[----:B------:R-:W-:-:S04]  /*8f00*/  IMAD.WIDE.U32 R10, P1, R5, UR9, R10 ;  /* 0x00000009050a7c25 */ /* 0x000fc8000f82000a */
[----:B------:R-:W-:-:S04]  /*8f10*/  IMAD.WIDE.U32 R4, R5, UR8, RZ ;  /* 0x0000000805047c25 */ /* 0x000fc8000f8e00ff */
[----:B------:R-:W-:Y:S01]  /*8f20*/  IMAD.MOV.U32 R4, RZ, RZ, R11 ;  /* 0x000000ffff047224 */ /* 0x000fe200078e000b */
[----:B------:R-:W-:Y:S01]  /*8f30*/  IADD3 RZ, P4, R5, R10, RZ ;  /* 0x0000000a05ff7210 */ /* 0x000fe20007f9e0ff */
[----:B------:R-:W-:-:S04]  /*8f40*/  IMAD.X R5, RZ, RZ, RZ, P1 ;  /* 0x000000ffff057224 */ /* 0x000fc800008e06ff */
[----:B------:R-:W-:-:S08]  /*8f50*/  IMAD.WIDE.U32.X R4, R19, UR9, R4, P4 ;  /* 0x0000000913047c25 */ /* 0x000fd0000a0e0404 */
.L_x_187:
[--C-:B------:R-:W-:Y:S01]  /*8f60*/  SHF.R.U64 R16, R4, UR11, R5.reuse ;  /* 0x0000000b04107c19 */ /* 0x100fe20008001205 */
[----:B------:R-:W0:Y:S01]  /*8f70*/  F2I.U32.TRUNC.NTZ R20, R20 ;  /* 0x0000001400147305 */ /* 0x000e22000020f000 */
[----:B------:R-:W-:Y:S01]  /*8f80*/  SHF.R.U32.HI R4, RZ, UR11, R5 ;  /* 0x0000000bff047c19 */ /* 0x000fe20008011605 */
[----:B------:R-:W-:Y:S01]  /*8f90*/  ULDC.64 UR8, c[0x0][0x620] ;  /* 0x0001880000087ab9 */ /* 0x000fe20000000a00 */
[----:B------:R-:W-:Y:S01]  /*8fa0*/  IADD3 R11, P1, RZ, -R16, RZ ;  /* 0x80000010ff0b7210 */ /* 0x000fe20007f3e0ff */
[----:B------:R-:W-:Y:S01]  /*8fb0*/  ULDC.64 UR10, c[0x0][0x640] ;  /* 0x00019000000a7ab9 */ /* 0x000fe20000000a00 */
[----:B------:R-:W2:Y:S03]  /*8fc0*/  LDC R21, c[0x0][0x148] ;  /* 0x00005200ff157b82 */ /* 0x000ea60000000800 */
[----:B------:R-:W-:Y:S01]  /*8fd0*/  IMAD.X R4, RZ, RZ, ~R4, P1 ;  /* 0x000000ffff047224 */ /* 0x000fe200008e0e04 */
[----:B------:R-:W-:-:S03]  /*8fe0*/  ISETP.NE.U32.AND P1, PT, RZ, UR10, PT ;  /* 0x0000000aff007c0c */ /* 0x000fc6000bf25070 */
[----:B------:R-:W-:Y:S01]  /*8ff0*/  IMAD R10, R4, UR8, RZ ;  /* 0x00000008040a7c24 */ /* 0x000fe2000f8e02ff */
[----:B------:R-:W-:Y:S01]  /*9000*/  ISETP.NE.AND.EX P1, PT, RZ, UR11, PT, P1 ;  /* 0x0000000bff007c0c */ /* 0x000fe2000bf25310 */
[----:B------:R-:W-:Y:S01]  /*9010*/  IMAD.WIDE.U32 R4, R11, UR8, R2 ;  /* 0x000000080b047c25 */ /* 0x000fe2000f8e0002 */
[----:B------:R-:W-:-:S03]  /*9020*/  ULDC UR8, c[0x0][0x618] ;  /* 0x0001860000087ab9 */ /* 0x000fc60000000800 */
[----:B------:R-:W-:Y:S01]  /*9030*/  IMAD R11, R11, UR9, R10 ;  /* 0x000000090b0b7c24 */ /* 0x000fe2000f8e020a */
[----:B------:R-:W-:Y:S01]  /*9040*/  ULDC UR9, c[0x0][0x154] ;  /* 0x0000550000097ab9 */ /* 0x000fe20000000800 */
[----:B0-----:R-:W-:Y:S02]  /*9050*/  IMAD.MOV R10, RZ, RZ, -R20 ;  /* 0x000000ffff0a7224 */ /* 0x001fe400078e0a14 */
[----:B------:R-:W-:Y:S02]  /*9060*/  IMAD.IADD R5, R5, 0x1, R11 ;  /* 0x0000000105057824 */ /* 0x000fe400078e020b */
[----:B-1----:R-:W-:Y:S01]  /*9070*/  IMAD R17, R18, R10, R17 ;  /* 0x0000000a12117224 */ /* 0x002fe200078e0211 */
[----:B------:R-:W-:Y:S02]  /*9080*/  I2FP.F32.U32 R10, R6 ;  /* 0x00000006000a7245 */ /* 0x000fe40000201000 */
[--C-:B------:R-:W-:Y:S02]  /*9090*/  SHF.R.U64 R18, R4, UR8, R5.reuse ;  /* 0x0000000804127c19 */ /* 0x100fe40008001205 */
[----:B------:R-:W-:Y:S01]  /*90a0*/  SHF.R.U32.HI R5, RZ, UR8, R5 ;  /* 0x00000008ff057c19 */ /* 0x000fe20008011605 */
[----:B------:R-:W-:Y:S01]  /*90b0*/  FMUL R10, R10, UR9 ;  /* 0x000000090a0a7c20 */ /* 0x000fe20008400000 */
[----:B------:R-:W-:-:S02]  /*90c0*/  ULDC UR8, c[0x0][0x608] ;  /* 0x0001820000087ab9 */ /* 0x000fc40000000800 */
[--C-:B------:R-:W-:Y:S01]  /*90d0*/  SHF.R.U64 R20, R18, UR8, R5.reuse ;  /* 0x0000000812147c19 */ /* 0x100fe20008001205 */
[----:B------:R0:W1:Y:S01]  /*90e0*/  F2I.U32.TRUNC.NTZ R22, R10 ;  /* 0x0000000a00167305 */ /* 0x000062000020f000 */
[----:B------:R-:W-:Y:S01]  /*90f0*/  SHF.R.U32.HI R5, RZ, UR8, R5 ;  /* 0x00000008ff057c19 */ /* 0x000fe20008011605 */
[----:B------:R-:W-:-:S03]  /*9100*/  ULDC UR8, c[0x0][0x658] ;  /* 0x0001960000087ab9 */ /* 0x000fc60000000800 */
[--C-:B------:R-:W-:Y:S02]  /*9110*/  SHF.R.U64 R19, R20, UR8, R5.reuse ;  /* 0x0000000814137c19 */ /* 0x100fe40008001205 */
[----:B------:R-:W-:-:S03]  /*9120*/  SHF.R.U32.HI R23, RZ, UR8, R5 ;  /* 0x00000008ff177c19 */ /* 0x000fc60008011605 */
[----:B------:R-:W-:Y:S02]  /*9130*/  IMAD.MOV.U32 R4, RZ, RZ, R19 ;  /* 0x000000ffff047224 */ /* 0x000fe400078e0013 */
[----:B------:R-:W-:Y:S01]  /*9140*/  IMAD.MOV.U32 R5, RZ, RZ, R23 ;  /* 0x000000ffff057224 */ /* 0x000fe200078e0017 */
[----:B0-----:R-:W-:Y:S06]  /*9150*/  @!P1 BRA `(.L_x_188) ;  /* 0x0000000000289947 */ /* 0x001fec0003800000 */
        /* <DEDUP_REMOVED lines=10> */
.L_x_188:
[----:B------:R-:W-:Y:S01]  /*9200*/  ULDC UR8, c[0x0][0x648] ;  /* 0x0001920000087ab9 */ /* 0x000fe20000000800 */
[----:B-1----:R-:W-:Y:S01]  /*9210*/  IMAD.MOV R22, RZ, RZ, -R22 ;  /* 0x000000ffff167224 */ /* 0x002fe200078e0a16 */
[----:B------:R-:W-:Y:S01]  /*9220*/  SHF.R.U64 R5, R4, UR8, R5 ;  /* 0x0000000804057c19 */ /* 0x000fe20008001205 */
[----:B------:R-:W-:Y:S01]  /*9230*/  ULDC UR8, c[0x0][0x638] ;  /* 0x00018e0000087ab9 */ /* 0x000fe20000000800 */
[----:B------:R-:W-:Y:S01]  /*9240*/  LOP3.LUT R4, R20, UR14, RZ, 0xc0, !PT ;  /* 0x0000000e14047c12 */ /* 0x000fe2000f8ec0ff */
[----:B--2---:R-:W-:Y:S01]  /*9250*/  @P2 IMAD R17, R21, R22, R6 ;  /* 0x0000001615112224 */ /* 0x004fe200078e0206 */
[----:B------:R-:W-:Y:S01]  /*9260*/  LOP3.LUT R18, R18, UR4, RZ, 0xc0, !PT ;  /* 0x0000000412127c12 */ /* 0x000fe2000f8ec0ff */
[----:B------:R-:W-:Y:S01]  /*9270*/  IMAD.MOV R6, RZ, RZ, -R5 ;  /* 0x000000ffff067224 */ /* 0x000fe200078e0a05 */
[----:B------:R-:W-:Y:S01]  /*9280*/  ULDC UR9, c[0x0][0x610] ;  /* 0x0001840000097ab9 */ /* 0x000fe20000000800 */
[----:B------:R-:W-:Y:S02]  /*9290*/  IMAD R4, R5, UR5, R4 ;  /* 0x0000000505047c24 */ /* 0x000fe4000f8e0204 */
[----:B------:R-:W-:Y:S01]  /*92a0*/  IMAD R19, R6, UR8, R19 ;  /* 0x0000000806137c24 */ /* 0x000fe2000f8e0213 */
[----:B------:R-:W-:Y:S01]  /*92b0*/  ULDC UR8, c[0x0][0x600] ;  /* 0x0001800000087ab9 */ /* 0x000fe20000000800 */
[----:B------:R-:W-:-:S02]  /*92c0*/  IMAD R17, R4, UR9, R17 ;  /* 0x0000000904117c24 */ /* 0x000fc4000f8e0211 */
[----:B------:R-:W-:Y:S02]  /*92d0*/  IMAD R6, R19, UR8, R18 ;  /* 0x0000000813067c24 */ /* 0x000fe4000f8e0212 */
[----:B------:R-:W-:Y:S02]  /*92e0*/  IMAD.MOV.U32 R10, RZ, RZ, 0x1 ;  /* 0x00000001ff0a7424 */ /* 0x000fe400078e00ff */
[----:B------:R-:W-:Y:S01]  /*92f0*/  IMAD.MOV.U32 R4, RZ, RZ, R16 ;  /* 0x000000ffff047224 */ /* 0x000fe200078e0010 */
[----:B------:R-:W-:Y:S02]  /*9300*/  SEL R5, R6, R17, !P2 ;  /* 0x0000001106057207 */ /* 0x000fe40005000000 */
[----:B------:R-:W-:-:S07]  /*9310*/  SEL R6, R17, R6, !P2 ;  /* 0x0000000611067207 */ /* 0x000fce0005000000 */
.L_x_186:
[----:B------:R-:W-:Y:S05]  /*9320*/  BSYNC B1 ;  /* 0x0000000000017941 */ /* 0x000fea0003800000 */
.L_x_185:
[----:B------:R-:W-:-:S13]  /*9330*/  LOP3.LUT P1, RZ, R10, 0xff, RZ, 0xc0, !PT ;  /* 0x000000ff0aff7812 */ /* 0x000fda000782c0ff */
[----:B------:R-:W-:Y:S05]  /*9340*/  @P1 BRA `(.L_x_189) ;  /* 0xfffffff400281947 */ /* 0x000fea000383ffff */
[----:B------:R-:W-:Y:S05]  /*9350*/  BSYNC B0 ;  /* 0x0000000000007941 */ /* 0x000fea0003800000 */
.L_x_177:
[----:B------:R-:W-:-:S03]  /*9360*/  UMOV UR8, 0xffffffff ;  /* 0xffffffff00087882 */ /* 0x000fc60000000000 */
[----:B------:R-:W-:Y:S05]  /*9370*/  BRA.DIV UR8, `(.L_x_190) ;  /* 0x0000001608f07947 */ /* 0x000fea000b800000 */
[----:B------:R-:W-:-:S13]  /*9380*/  ELECT P0, URZ, PT ;  /* 0x00000000003f782f */ /* 0x000fda0003800000 */
.L_x_239:
[----:B------:R-:W-:Y:S04]  /*9390*/  BSSY B0, `(.L_x_191) ;  /* 0x0000154000007945 */ /* 0x000fe80003800000 */
[----:B------:R-:W-:Y:S05]  /*93a0*/  @!P0 BRA `(.L_x_192) ;  /* 0x0000001400488947 */ /* 0x000fea0003800000 */
[----:B------:R-:W-:-:S04]  /*93b0*/  LOP3.LUT R7, R7, 0x2, RZ, 0xfc, !PT ;  /* 0x0000000207077812 */ /* 0x000fc800078efcff */
[----:B------:R-:W-:-:S13]  /*93c0*/  ISETP.NE.AND P0, PT, R7, 0x3, PT ;  /* 0x000000030700780c */ /* 0x000fda0003f05270 */
[----:B------:R-:W-:Y:S05]  /*93d0*/  @!P0 BRA `(.L_x_193) ;  /* 0x0000000000048947 */ /* 0x000fea0003800000 */
[----:B------:R-:W-:Y:S01]  /*93e0*/  BPT.TRAP 0x1 ;  /* 0x000000040000795c */ /* 0x000fe20000300000 */
.L_x_193:
[----:B------:R-:W0:Y:S01]  /*93f0*/  S2R R3, SR_CgaCtaId ;  /* 0x0000000000037919 */ /* 0x000e220000008800 */
[----:B------:R-:W-:Y:S02]  /*9400*/  MOV R0, 0x400 ;  /* 0x0000040000007802 */ /* 0x000fe40000000f00 */
[----:B------:R-:W-:Y:S02]  /*9410*/  SHF.L.U32 R2, R12, 0x1f, RZ ;  /* 0x0000001f0c027819 */ /* 0x000fe400000006ff */
[----:B0-----:R-:W-:-:S05]  /*9420*/  LEA R0, R3, R0, 0x18 ;  /* 0x0000000003007211 */ /* 0x001fca00078ec0ff */
[----:B------:R-:W-:-:S04]  /*9430*/  VIADD R0, R0, 0x128 ;  /* 0x0000012800007836 */ /* 0x000fc80000000000 */
[C---:B------:R-:W-:Y:S02]  /*9440*/  IMAD R5, R15.reuse, 0x8, R0 ;  /* 0x000000080f057824 */ /* 0x040fe400078e0200 */
[----:B------:R-:W-:Y:S02]  /*9450*/  VIADD R15, R15, 0x1 ;  /* 0x000000010f0f7836 */ /* 0x000fe40000000000 */
[----:B------:R-:W0:Y:S03]  /*9460*/  SYNCS.PHASECHK.TRANS64.TRYWAIT P0, [R5+URZ], R2 ;  /* 0x00000002050075a7 */ /* 0x000e26000800017f */
[----:B------:R-:W-:-:S04]  /*9470*/  ISETP.NE.AND P1, PT, R15, 0x25, PT ;  /* 0x000000250f00780c */ /* 0x000fc80003f25270 */
[----:B------:R-:W-:Y:S02]  /*9480*/  SEL R3, RZ, 0x1, P1 ;  /* 0x00000001ff037807 */ /* 0x000fe40000800000 */
[----:B------:R-:W-:Y:S02]  /*9490*/  SEL R15, R15, RZ, P1 ;  /* 0x000000ff0f0f7207 */ /* 0x000fe40000800000 */
[----:B------:R-:W-:-:S03]  /*94a0*/  LOP3.LUT R12, R12, R3, RZ, 0x3c, !PT ;  /* 0x000000030c0c7212 */ /* 0x000fc600078e3cff */
[----:B------:R-:W-:Y:S01]  /*94b0*/  IMAD R7, R15, 0x8, R0 ;  /* 0x000000080f077824 */ /* 0x000fe200078e0200 */
[----:B------:R-:W-:Y:S01]  /*94c0*/  SHF.L.U32 R4, R12, 0x1f, RZ ;  /* 0x0000001f0c047819 */ /* 0x000fe200000006ff */
[----:B0-----:R-:W-:Y:S06]  /*94d0*/  @!P0 BRA `(.L_x_194) ;  /* 0x0000001400bc8947 */ /* 0x001fec0003800000 */
.L_x_240:
[----:B------:R-:W1:Y:S01]  /*94e0*/  SYNCS.PHASECHK.TRANS64.TRYWAIT P0, [R7+URZ], R4 ;  /* 0x00000004070075a7 */ /* 0x000e62000800017f */
[----:B0-----:R-:W-:-:S05]  /*94f0*/  VIADD R2, R15, 0x1 ;  /* 0x000000010f027836 */ /* 0x001fca0000000000 */
[----:B------:R-:W-:-:S04]  /*9500*/  ISETP.NE.AND P1, PT, R2, 0x25, PT ;  /* 0x000000250200780c */ /* 0x000fc80003f25270 */
[----:B------:R-:W-:Y:S02]  /*9510*/  SEL R3, RZ, 0x1, P1 ;  /* 0x00000001ff037807 */ /* 0x000fe40000800000 */
[----:B------:R-:W-:Y:S02]  /*9520*/  SEL R9, R2, RZ, P1 ;  /* 0x000000ff02097207 */ /* 0x000fe40000800000 */
[----:B------:R-:W-:-:S03]  /*9530*/  LOP3.LUT R12, R12, R3, RZ, 0x3c, !PT ;  /* 0x000000030c0c7212 */ /* 0x000fc600078e3cff */
[----:B------:R-:W-:Y:S01]  /*9540*/  IMAD R6, R9, 0x8, R0 ;  /* 0x0000000809067824 */ /* 0x000fe200078e0200 */
[----:B------:R-:W-:Y:S01]  /*9550*/  SHF.L.U32 R5, R12, 0x1f, RZ ;  /* 0x0000001f0c057819 */ /* 0x000fe200000006ff */
[----:B-1----:R-:W-:Y:S06]  /*9560*/  @!P0 BRA `(.L_x_195) ;  /* 0x0000001400ac8947 */ /* 0x002fec0003800000 */
.L_x_241:
[----:B------:R-:W1:Y:S01]  /*9570*/  SYNCS.PHASECHK.TRANS64.TRYWAIT P0, [R6+URZ], R5 ;  /* 0x00000005060075a7 */ /* 0x000e62000800017f */
[----:B------:R-:W-:-:S05]  /*9580*/  VIADD R2, R9, 0x1 ;  /* 0x0000000109027836 */ /* 0x000fca0000000000 */
[----:B------:R-:W-:-:S04]  /*9590*/  ISETP.NE.AND P1, PT, R2, 0x25, PT ;  /* 0x000000250200780c */ /* 0x000fc80003f25270 */
[----:B------:R-:W-:Y:S02]  /*95a0*/  SEL R3, RZ, 0x1, P1 ;  /* 0x00000001ff037807 */ /* 0x000fe40000800000 */
[----:B0-----:R-:W-:Y:S02]  /*95b0*/  SEL R7, R2, RZ, P1 ;  /* 0x000000ff02077207 */ /* 0x001fe40000800000 */
[----:B------:R-:W-:-:S03]  /*95c0*/  LOP3.LUT R12, R12, R3, RZ, 0x3c, !PT ;  /* 0x000000030c0c7212 */ /* 0x000fc600078e3cff */
[----:B------:R-:W-:Y:S01]  /*95d0*/  IMAD R9, R7, 0x8, R0 ;  /* 0x0000000807097824 */ /* 0x000fe200078e0200 */
[----:B------:R-:W-:Y:S01]  /*95e0*/  SHF.L.U32 R4, R12, 0x1f, RZ ;  /* 0x0000001f0c047819 */ /* 0x000fe200000006ff */
[----:B-1----:R-:W-:Y:S06]  /*95f0*/  @!P0 BRA `(.L_x_196) ;  /* 0x00000014009c8947 */ /* 0x002fec0003800000 */
.L_x_242:
[----:B------:R-:W1:Y:S01]  /*9600*/  SYNCS.PHASECHK.TRANS64.TRYWAIT P0, [R9+URZ], R4 ;  /* 0x00000004090075a7 */ /* 0x000e62000800017f */
[----:B------:R-:W-:-:S05]  /*9610*/  VIADD R2, R7, 0x1 ;  /* 0x0000000107027836 */ /* 0x000fca0000000000 */
[----:B------:R-:W-:-:S04]  /*9620*/  ISETP.NE.AND P1, PT, R2, 0x25, PT ;  /* 0x000000250200780c */ /* 0x000fc80003f25270 */
[----:B------:R-:W-:Y:S02]  /*9630*/  SEL R3, RZ, 0x1, P1 ;  /* 0x00000001ff037807 */ /* 0x000fe40000800000 */
[----:B------:R-:W-:Y:S02]  /*9640*/  SEL R7, R2, RZ, P1 ;  /* 0x000000ff02077207 */ /* 0x000fe40000800000 */
[----:B------:R-:W-:-:S03]  /*9650*/  LOP3.LUT R12, R12, R3, RZ, 0x3c, !PT ;  /* 0x000000030c0c7212 */ /* 0x000fc600078e3cff */
[----:B0-----:R-:W-:Y:S01]  /*9660*/  IMAD R6, R7, 0x8, R0 ;  /* 0x0000000807067824 */ /* 0x001fe200078e0200 */
[----:B------:R-:W-:Y:S01]  /*9670*/  SHF.L.U32 R5, R12, 0x1f, RZ ;  /* 0x0000001f0c057819 */ /* 0x000fe200000006ff */
[----:B-1----:R-:W-:Y:S06]  /*9680*/  @!P0 BRA `(.L_x_197) ;  /* 0x00000014008c8947 */ /* 0x002fec0003800000 */
.L_x_243:
        /* <DEDUP_REMOVED lines=9> */
.L_x_244:
        /* <DEDUP_REMOVED lines=9> */
.L_x_245:
        /* <DEDUP_REMOVED lines=9> */
.L_x_246:
        /* <DEDUP_REMOVED lines=9> */
.L_x_247:
        /* <DEDUP_REMOVED lines=9> */
.L_x_248:
        /* <DEDUP_REMOVED lines=9> */
.L_x_249:
        /* <DEDUP_REMOVED lines=9> */
.L_x_250:
        /* <DEDUP_REMOVED lines=9> */
.L_x_251:
        /* <DEDUP_REMOVED lines=9> */
.L_x_252:
        /* <DEDUP_REMOVED lines=9> */
.L_x_253:
        /* <DEDUP_REMOVED lines=9> */
.L_x_254:
        /* <DEDUP_REMOVED lines=9> */
.L_x_255:
        /* <DEDUP_REMOVED lines=9> */
.L_x_256:
        /* <DEDUP_REMOVED lines=9> */
.L_x_257:
        /* <DEDUP_REMOVED lines=9> */
.L_x_258:
        /* <DEDUP_REMOVED lines=9> */
.L_x_259:
        /* <DEDUP_REMOVED lines=9> */
.L_x_260:
        /* <DEDUP_REMOVED lines=9> */
.L_x_261:
        /* <DEDUP_REMOVED lines=9> */
.L_x_262:
        /* <DEDUP_REMOVED lines=9> */
.L_x_263:
        /* <DEDUP_REMOVED lines=9> */
.L_x_264:
        /* <DEDUP_REMOVED lines=9> */
.L_x_265:
        /* <DEDUP_REMOVED lines=9> */
.L_x_266:
        /* <DEDUP_REMOVED lines=9> */
.L_x_267:
        /* <DEDUP_REMOVED lines=9> */
.L_x_268:
        /* <DEDUP_REMOVED lines=9> */
.L_x_269:
        /* <DEDUP_REMOVED lines=9> */
.L_x_270:
        /* <DEDUP_REMOVED lines=9> */
.L_x_271:
        /* <DEDUP_REMOVED lines=9> */
.L_x_272:
[----:B------:R-:W1:Y:S01]  /*a6e0*/  SYNCS.PHASECHK.TRANS64.TRYWAIT P0, [R9+URZ], R4 ;  /* 0x00000004090075a7 */ /* 0x000e62000800017f */
[----:B------:R-:W-:-:S05]  /*a6f0*/  VIADD R2, R7, 0x1 ;  /* 0x0000000107027836 */ /* 0x000fca0000000000 */
[----:B------:R-:W-:-:S04]  /*a700*/  ISETP.NE.AND P1, PT, R2, 0x25, PT ;  /* 0x000000250200780c */ /* 0x000fc80003f25270 */
[----:B------:R-:W-:Y:S02]  /*a710*/  SEL R3, RZ, 0x1, P1 ;  /* 0x00000001ff037807 */ /* 0x000fe40000800000 */
[----:B------:R-:W-:Y:S02]  /*a720*/  SEL R7, R2, RZ, P1 ;  /* 0x000000ff02077207 */ /* 0x000fe40000800000 */
[----:B------:R-:W-:-:S03]  /*a730*/  LOP3.LUT R12, R12, R3, RZ, 0x3c, !PT ;  /* 0x000000030c0c7212 */ /* 0x000fc600078e3cff */
[----:B------:R-:W-:Y:S01]  /*a740*/  IMAD R8, R7, 0x8, R0 ;  /* 0x0000000807087824 */ /* 0x000fe200078e0200 */
[----:B0-----:R-:W-:Y:S01]  /*a750*/  SHF.L.U32 R5, R12, 0x1f, RZ ;  /* 0x0000001f0c057819 */ /* 0x001fe200000006ff */
[----:B-1----:R-:W-:Y:S06]  /*a760*/  @!P0 BRA `(.L_x_227) ;  /* 0x0000000c00ac8947 */ /* 0x002fec0003800000 */
.L_x_273:
[----:B------:R-:W1:Y:S01]  /*a770*/  SYNCS.PHASECHK.TRANS64.TRYWAIT P0, [R8+URZ], R5 ;  /* 0x00000005080075a7 */ /* 0x000e62000800017f */
[----:B------:R-:W-:-:S05]  /*a780*/  VIADD R2, R7, 0x1 ;  /* 0x0000000107027836 */ /* 0x000fca0000000000 */
[----:B------:R-:W-:-:S04]  /*a790*/  ISETP.NE.AND P1, PT, R2, 0x25, PT ;  /* 0x000000250200780c */ /* 0x000fc80003f25270 */
[----:B------:R-:W-:Y:S02]  /*a7a0*/  SEL R3, RZ, 0x1, P1 ;  /* 0x00000001ff037807 */ /* 0x000fe40000800000 */
[----:B------:R-:W-:Y:S02]  /*a7b0*/  SEL R7, R2, RZ, P1 ;  /* 0x000000ff02077207 */ /* 0x000fe40000800000 */
[----:B0-----:R-:W-:-:S03]  /*a7c0*/  LOP3.LUT R9, R12, R3, RZ, 0x3c, !PT ;  /* 0x000000030c097212 */ /* 0x001fc600078e3cff */
[----:B------:R-:W-:Y:S01]  /*a7d0*/  IMAD R11, R7, 0x8, R0 ;  /* 0x00000008070b7824 */ /* 0x000fe200078e0200 */
[----:B------:R-:W-:Y:S01]  /*a7e0*/  SHF.L.U32 R6, R9, 0x1f, RZ ;  /* 0x0000001f09067819 */ /* 0x000fe200000006ff */
[----:B-1----:R-:W-:Y:S06]  /*a7f0*/  @!P0 BRA `(.L_x_228) ;  /* 0x0000000c009c8947 */ /* 0x002fec0003800000 */
.L_x_274:
[----:B------:R-:W1:Y:S01]  /*a800*/  SYNCS.PHASECHK.TRANS64.TRYWAIT P0, [R11+URZ], R6 ;  /* 0x000000060b0075a7 */ /* 0x000e62000800017f */
[----:B------:R-:W-:-:S05]  /*a810*/  VIADD R2, R7, 0x1 ;  /* 0x0000000107027836 */ /* 0x000fca0000000000 */
[----:B------:R-:W-:-:S04]  /*a820*/  ISETP.NE.AND P1, PT, R2, 0x25, PT ;  /* 0x000000250200780c */ /* 0x000fc80003f25270 */
[----:B------:R-:W-:Y:S02]  /*a830*/  SEL R4, RZ, 0x1, P1 ;  /* 0x00000001ff047807 */ /* 0x000fe40000800000 */
[----:B------:R-:W-:Y:S02]  /*a840*/  SEL R3, R2, RZ, P1 ;  /* 0x000000ff02037207 */ /* 0x000fe40000800000 */
[----:B------:R-:W-:Y:S01]  /*a850*/  LOP3.LUT R4, R9, R4, RZ, 0x3c, !PT ;  /* 0x0000000409047212 */ /* 0x000fe200078e3cff */
[----:B-1----:R-:W-:Y:S06]  /*a860*/  @!P0 BRA `(.L_x_229) ;  /* 0x0000000c00948947 */ /* 0x002fec0003800000 */
.L_x_275:
[----:B------:R-:W-:Y:S01]  /*a870*/  IMAD R3, R3, 0x8, R0 ;  /* 0x0000000803037824 */ /* 0x000fe200078e0200 */
[----:B------:R-:W-:-:S07]  /*a880*/  SHF.L.U32 R0, R4, 0x1f, RZ ;  /* 0x0000001f04007819 */ /* 0x000fce00000006ff */
.L_x_230:
[----:B--2---:R2:W3:Y:S02]  /*a890*/  SYNCS.PHASECHK.TRANS64.TRYWAIT P0, [R3+URZ], R0 ;  /* 0x00000000030075a7 */ /* 0x0044e4000800017f */
[----:B---3--:R-:W-:Y:S05]  /*a8a0*/  @!P0 NANOSLEEP.SYNCS 0x989680 ;  /* 0x009896800000895d */ /* 0x008fea0003900000 */
[----:B------:R-:W3:Y:S02]  /*a8b0*/  @!P0 SYNCS.PHASECHK.TRANS64 P0, [R3+URZ], R0 ;  /* 0x00000000030085a7 */ /* 0x000ee4000800007f */
[----:B---3--:R-:W-:Y:S05]  /*a8c0*/  @!P0 BRA `(.L_x_230) ;  /* 0xfffffffc00f08947 */ /* 0x008fea000383ffff */
.L_x_192:
[----:B------:R-:W-:Y:S05]  /*a8d0*/  BSYNC B0 ;  /* 0x0000000000007941 */ /* 0x000fea0003800000 */
.L_x_191:
[----:B------:R-:W-:Y:S05]  /*a8e0*/  EXIT ;  /* 0x000000000000794d */ /* 0x000fea0003800000 */
.L_x_20:
[----:B0-----:R-:W-:-:S04]  /*a8f0*/  IMAD.U32 R19, RZ, RZ, UR11 ;  /* 0x0000000bff137e24 */ /* 0x001fc8000f8e00ff */
[----:B------:R0:W1:Y:S03]  /*a900*/  SYNCS.PHASECHK.TRANS64.TRYWAIT P0, [R19+URZ+-0x8], R18 ;  /* 0xfffff812130075a7 */ /* 0x000066000800017f */
[----:B-1----:R-:W-:Y:S05]  /*a910*/  @!P0 NANOSLEEP.SYNCS 0x989680 ;  /* 0x009896800000895d */ /* 0x002fea0003900000 */
[----:B------:R-:W1:Y:S02]  /*a920*/  @!P0 SYNCS.PHASECHK.TRANS64 P0, [R19+URZ+-0x8], R18 ;  /* 0xfffff812130085a7 */ /* 0x000e64000800007f */
[----:B-1----:R-:W-:Y:S05]  /*a930*/  @!P0 BRA `(.L_x_20) ;  /* 0xfffffffc00ec8947 */ /* 0x002fea000383ffff */
[----:B------:R-:W-:Y:S05]  /*a940*/  BRA `(.L_x_231) ;  /* 0xffffff70006c7947 */ /* 0x000fea000383ffff */
.L_x_25:
[----:B-1----:R-:W-:-:S04]  /*a950*/  IMAD.U32 R19, RZ, RZ, UR6 ;  /* 0x00000006ff137e24 */ /* 0x002fc8000f8e00ff */
[----:B------:R1:W4:Y:S03]  /*a960*/  SYNCS.PHASECHK.TRANS64.TRYWAIT P0, [R19+URZ], R18 ;  /* 0x00000012130075a7 */ /* 0x000326000800017f */
[----:B----4-:R-:W-:Y:S05]  /*a970*/  @!P0 NANOSLEEP.SYNCS 0x989680 ;  /* 0x009896800000895d */ /* 0x010fea0003900000 */
[----:B------:R-:W4:Y:S02]  /*a980*/  @!P0 SYNCS.PHASECHK.TRANS64 P0, [R19+URZ], R18 ;  /* 0x00000012130085a7 */ /* 0x000f24000800007f */
[----:B----4-:R-:W-:Y:S05]  /*a990*/  @!P0 BRA `(.L_x_25) ;  /* 0xfffffffc00ec8947 */ /* 0x010fea000383ffff */
[----:B------:R-:W-:Y:S05]  /*a9a0*/  BRA `(.L_x_24) ;  /* 0xffffff7400987947 */ /* 0x000fea000383ffff */
.L_x_31:
[----:B-1----:R-:W-:-:S04]  /*a9b0*/  IMAD.U32 R21, RZ, RZ, UR16 ;  /* 0x00000010ff157e24 */ /* 0x002fc8000f8e00ff */
[----:B------:R1:W4:Y:S03]  /*a9c0*/  SYNCS.PHASECHK.TRANS64.TRYWAIT P0, [R21+URZ], R20 ;  /* 0x00000014150075a7 */ /* 0x000326000800017f */
[----:B----4-:R-:W-:Y:S05]  /*a9d0*/  @!P0 NANOSLEEP.SYNCS 0x989680 ;  /* 0x009896800000895d */ /* 0x010fea0003900000 */
[----:B------:R-:W4:Y:S02]  /*a9e0*/  @!P0 SYNCS.PHASECHK.TRANS64 P0, [R21+URZ], R20 ;  /* 0x00000014150085a7 */ /* 0x000f24000800007f */
[----:B----4-:R-:W-:Y:S05]  /*a9f0*/  @!P0 BRA `(.L_x_31) ;  /* 0xfffffffc00ec8947 */ /* 0x010fea000383ffff */
[----:B------:R-:W-:Y:S05]  /*aa00*/  BRA `(.L_x_30) ;  /* 0xffffff7c00bc7947 */ /* 0x000fea000383ffff */
.L_x_41:
[----:B0-----:R-:W-:-:S04]  /*aa10*/  IMAD.U32 R19, RZ, RZ, UR11 ;  /* 0x0000000bff137e24 */ /* 0x001fc8000f8e00ff */
[----:B------:R0:W1:Y:S03]  /*aa20*/  SYNCS.PHASECHK.TRANS64.TRYWAIT P0, [R19+URZ+0x8], R18 ;  /* 0x00000812130075a7 */ /* 0x000066000800017f */
[----:B-1----:R-:W-:Y:S05]  /*aa30*/  @!P0 NANOSLEEP.SYNCS 0x989680 ;  /* 0x009896800000895d */ /* 0x002fea0003900000 */
[----:B------:R-:W1:Y:S02]  /*aa40*/  @!P0 SYNCS.PHASECHK.TRANS64 P0, [R19+URZ+0x8], R18 ;  /* 0x00000812130085a7 */ /* 0x000e64000800007f */
[----:B-1----:R-:W-:Y:S05]  /*aa50*/  @!P0 BRA `(.L_x_41) ;  /* 0xfffffffc00ec8947 */ /* 0x002fea000383ffff */
[----:B------:R-:W-:Y:S05]  /*aa60*/  BRA `(.L_x_232) ;  /* 0xffffff8c00287947 */ /* 0x000fea000383ffff */
.L_x_178:
[----:B------:R-:W-:Y:S01]  /*aa70*/  BSSY B1, `(.L_x_233) ;  /* 0x0000006000017945 */ /* 0x000fe20003800000 */
[----:B------:R-:W-:-:S07]  /*aa80*/  IMAD.MOV.U32 R10, RZ, RZ, -0x1 ;  /* 0xffffffffff0a7424 */ /* 0x000fce00078e00ff */
[----:B------:R-:W-:Y:S05]  /*aa90*/  WARPSYNC.COLLECTIVE R10, `(.L_x_234) ;  /* 0x000000000a0c7348 */ /* 0x000fea0003c00000 */
[----:B------:R-:W-:Y:S02]  /*aaa0*/  ELECT P1, UR62, PT ;  /* 0x00000000003e782f */ /* 0x000fe40003820000 */
[----:B------:R-:W-:Y:S01]  /*aab0*/  MOV R10, UR62 ;  /* 0x0000003e000a7c02 */ /* 0x000fe20008000f00 */
[----:B------:R-:W-:Y:S10]  /*aac0*/  ENDCOLLECTIVE ;  /* 0x000000000000791b */ /* 0x000ff40003800000 */
.L_x_234:
[----:B------:R-:W-:Y:S05]  /*aad0*/  BSYNC B1 ;  /* 0x0000000000017941 */ /* 0x000fea0003800000 */
.L_x_233:
[----:B------:R-:W-:Y:S05]  /*aae0*/  BRA `(.L_x_235) ;  /* 0xffffffdc004c7947 */ /* 0x000fea000383ffff */
.L_x_181:
[----:B-1----:R1:W2:Y:S02]  /*aaf0*/  SYNCS.PHASECHK.TRANS64.TRYWAIT P1, [R19+URZ+0x128], R10 ;  /* 0x0001280a130075a7 */ /* 0x0022a4000802017f */
[----:B--2---:R-:W-:Y:S05]  /*ab00*/  @!P1 NANOSLEEP.SYNCS 0x989680 ;  /* 0x009896800000995d */ /* 0x004fea0003900000 */
[----:B------:R-:W2:Y:S02]  /*ab10*/  @!P1 SYNCS.PHASECHK.TRANS64 P1, [R19+URZ+0x128], R10 ;  /* 0x0001280a130095a7 */ /* 0x000ea4000802007f */
[----:B--2---:R-:W-:Y:S05]  /*ab20*/  @!P1 BRA `(.L_x_181) ;  /* 0xfffffffc00f09947 */ /* 0x004fea000383ffff */
[----:B------:R-:W-:Y:S05]  /*ab30*/  BRA `(.L_x_236) ;  /* 0xffffffdc00847947 */ /* 0x000fea000383ffff */
.L_x_190:
[----:B------:R-:W-:Y:S01]  /*ab40*/  BSSY B0, `(.L_x_237) ;  /* 0x0000006000007945 */ /* 0x000fe20003800000 */
[----:B------:R-:W-:-:S07]  /*ab50*/  IMAD.MOV.U32 R10, RZ, RZ, -0x1 ;  /* 0xffffffffff0a7424 */ /* 0x000fce00078e00ff */
[----:B------:R-:W-:Y:S05]  /*ab60*/  WARPSYNC.COLLECTIVE R10, `(.L_x_238) ;  /* 0x000000000a0c7348 */ /* 0x000fea0003c00000 */
[----:B------:R-:W-:Y:S02]  /*ab70*/  ELECT P1, UR62, PT ;  /* 0x00000000003e782f */ /* 0x000fe40003820000 */
[----:B------:R-:W-:Y:S01]  /*ab80*/  MOV R10, UR62 ;  /* 0x0000003e000a7c02 */ /* 0x000fe20008000f00 */
[----:B------:R-:W-:Y:S10]  /*ab90*/  ENDCOLLECTIVE ;  /* 0x000000000000791b */ /* 0x000ff40003800000 */
.L_x_238:
[----:B------:R-:W-:Y:S05]  /*aba0*/  BSYNC B0 ;  /* 0x0000000000007941 */ /* 0x000fea0003800000 */
.L_x_237:
[----:B------:R-:W-:Y:S01]  /*abb0*/  PLOP3.LUT P0, PT, P1, PT, PT, 0x80, 0x0 ;  /* 0x000000000000781c */ /* 0x000fe20000f0f070 */
[----:B------:R-:W-:-:S12]  /*abc0*/  BRA `(.L_x_239) ;  /* 0xffffffe400f07947 */ /* 0x000fd8000383ffff */
.L_x_194:
[----:B0-----:R0:W1:Y:S02]  /*abd0*/  SYNCS.PHASECHK.TRANS64.TRYWAIT P0, [R5+URZ], R2 ;  /* 0x00000002050075a7 */ /* 0x001064000800017f */
[----:B-1----:R-:W-:Y:S05]  /*abe0*/  @!P0 NANOSLEEP.SYNCS 0x989680 ;  /* 0x009896800000895d */ /* 0x002fea0003900000 */
[----:B------:R-:W1:Y:S02]  /*abf0*/  @!P0 SYNCS.PHASECHK.TRANS64 P0, [R5+URZ], R2 ;  /* 0x00000002050085a7 */ /* 0x000e64000800007f */
[----:B-1----:R-:W-:Y:S05]  /*ac00*/  @!P0 BRA `(.L_x_194) ;  /* 0xfffffffc00f08947 */ /* 0x002fea000383ffff */
[----:B------:R-:W-:Y:S05]  /*ac10*/  BRA `(.L_x_240) ;  /* 0xffffffe800307947 */ /* 0x000fea000383ffff */
.L_x_195:
[----:B0-----:R0:W1:Y:S02]  /*ac20*/  SYNCS.PHASECHK.TRANS64.TRYWAIT P0, [R7+URZ], R4 ;  /* 0x00000004070075a7 */ /* 0x001064000800017f */
[----:B-1----:R-:W-:Y:S05]  /*ac30*/  @!P0 NANOSLEEP.SYNCS 0x989680 ;  /* 0x009896800000895d */ /* 0x002fea0003900000 */
[----:B------:R-:W1:Y:S02]  /*ac40*/  @!P0 SYNCS.PHASECHK.TRANS64 P0, [R7+URZ], R4 ;  /* 0x00000004070085a7 */ /* 0x000e64000800007f */
[----:B-1----:R-:W-:Y:S05]  /*ac50*/  @!P0 BRA `(.L_x_195) ;  /* 0xfffffffc00f08947 */ /* 0x002fea000383ffff */
[----:B------:R-:W-:Y:S05]  /*ac60*/  BRA `(.L_x_241) ;  /* 0xffffffe800407947 */ /* 0x000fea000383ffff */
.L_x_196:
[----:B0-----:R0:W1:Y:S02]  /*ac70*/  SYNCS.PHASECHK.TRANS64.TRYWAIT P0, [R6+URZ], R5 ;  /* 0x00000005060075a7 */ /* 0x001064000800017f */
[----:B-1----:R-:W-:Y:S05]  /*ac80*/  @!P0 NANOSLEEP.SYNCS 0x989680 ;  /* 0x009896800000895d */ /* 0x002fea0003900000 */
[----:B------:R-:W1:Y:S02]  /*ac90*/  @!P0 SYNCS.PHASECHK.TRANS64 P0, [R6+URZ], R5 ;  /* 0x00000005060085a7 */ /* 0x000e64000800007f */
[----:B-1----:R-:W-:Y:S05]  /*aca0*/  @!P0 BRA `(.L_x_196) ;  /* 0xfffffffc00f08947 */ /* 0x002fea000383ffff */
[----:B------:R-:W-:Y:S05]  /*acb0*/  BRA `(.L_x_242) ;  /* 0xffffffe800507947 */ /* 0x000fea000383ffff */
.L_x_197:
[----:B0-----:R0:W1:Y:S02]  /*acc0*/  SYNCS.PHASECHK.TRANS64.TRYWAIT P0, [R9+URZ], R4 ;  /* 0x00000004090075a7 */ /* 0x001064000800017f */
[----:B-1----:R-:W-:Y:S05]  /*acd0*/  @!P0 NANOSLEEP.SYNCS 0x989680 ;  /* 0x009896800000895d */ /* 0x002fea0003900000 */
[----:B------:R-:W1:Y:S02]  /*ace0*/  @!P0 SYNCS.PHASECHK.TRANS64 P0, [R9+URZ], R4 ;  /* 0x00000004090085a7 */ /* 0x000e64000800007f */
[----:B-1----:R-:W-:Y:S05]  /*acf0*/  @!P0 BRA `(.L_x_197) ;  /* 0xfffffffc00f08947 */ /* 0x002fea000383ffff */
[----:B------:R-:W-:Y:S05]  /*ad00*/  BRA `(.L_x_243) ;  /* 0xffffffe800607947 */ /* 0x000fea000383ffff */
.L_x_198:
[----:B0-----:R0:W1:Y:S02]  /*ad10*/  SYNCS.PHASECHK.TRANS64.TRYWAIT P0, [R6+URZ], R5 ;  /* 0x00000005060075a7 */ /* 0x001064000800017f */
[----:B-1----:R-:W-:Y:S05]  /*ad20*/  @!P0 NANOSLEEP.SYNCS 0x989680 ;  /* 0x009896800000895d */ /* 0x002fea0003900000 */
[----:B------:R-:W1:Y:S02]  /*ad30*/  @!P0 SYNCS.PHASECHK.TRANS64 P0, [R6+URZ], R5 ;  /* 0x00000005060085a7 */ /* 0x000e64000800007f */
[----:B-1----:R-:W-:Y:S05]  /*ad40*/  @!P0 BRA `(.L_x_198) ;  /* 0xfffffffc00f08947 */ /* 0x002fea000383ffff */
[----:B------:R-:W-:Y:S05]  /*ad50*/  BRA `(.L_x_244) ;  /* 0xffffffe800707947 */ /* 0x000fea000383ffff */
.L_x_199:
[----:B0-----:R0:W1:Y:S02]  /*ad60*/  SYNCS.PHASECHK.TRANS64.TRYWAIT P0, [R9+URZ], R4 ;  /* 0x00000004090075a7 */ /* 0x001064000800017f */
[----:B-1----:R-:W-:Y:S05]  /*ad70*/  @!P0 NANOSLEEP.SYNCS 0x989680 ;  /* 0x009896800000895d */ /* 0x002fea0003900000 */
[----:B------:R-:W1:Y:S02]  /*ad80*/  @!P0 SYNCS.PHASECHK.TRANS64 P0, [R9+URZ], R4 ;  /* 0x00000004090085a7 */ /* 0x000e64000800007f */
[----:B-1----:R-:W-:Y:S05]  /*ad90*/  @!P0 BRA `(.L_x_199) ;  /* 0xfffffffc00f08947 */ /* 0x002fea000383ffff */
[----:B------:R-:W-:Y:S05]  /*ada0*/  BRA `(.L_x_245) ;  /* 0xffffffe800807947 */ /* 0x000fea000383ffff */
.L_x_200:
[----:B0-----:R0:W1:Y:S02]  /*adb0*/  SYNCS.PHASECHK.TRANS64.TRYWAIT P0, [R6+URZ], R5 ;  /* 0x00000005060075a7 */ /* 0x001064000800017f */
[----:B-1----:R-:W-:Y:S05]  /*adc0*/  @!P0 NANOSLEEP.SYNCS 0x989680 ;  /* 0x009896800000895d */ /* 0x002fea0003900000 */
[----:B------:R-:W1:Y:S02]  /*add0*/  @!P0 SYNCS.PHASECHK.TRANS64 P0, [R6+URZ], R5 ;  /* 0x00000005060085a7 */ /* 0x000e64000800007f */
[----:B-1----:R-:W-:Y:S05]  /*ade0*/  @!P0 BRA `(.L_x_200) ;  /* 0xfffffffc00f08947 */ /* 0x002fea000383ffff */
[----:B------:R-:W-:Y:S05]  /*adf0*/  BRA `(.L_x_246) ;  /* 0xffffffe800907947 */ /* 0x000fea000383ffff */
.L_x_201:
[----:B0-----:R0:W1:Y:S02]  /*ae00*/  SYNCS.PHASECHK.TRANS64.TRYWAIT P0, [R9+URZ], R4 ;  /* 0x00000004090075a7 */ /* 0x001064000800017f */
[----:B-1----:R-:W-:Y:S05]  /*ae10*/  @!P0 NANOSLEEP.SYNCS 0x989680 ;  /* 0x009896800000895d */ /* 0x002fea0003900000 */
[----:B------:R-:W1:Y:S02]  /*ae20*/  @!P0 SYNCS.PHASECHK.TRANS64 P0, [R9+URZ], R4 ;  /* 0x00000004090085a7 */ /* 0x000e64000800007f */
[----:B-1----:R-:W-:Y:S05]  /*ae30*/  @!P0 BRA `(.L_x_201) ;  /* 0xfffffffc00f08947 */ /* 0x002fea000383ffff */
[----:B------:R-:W-:Y:S05]  /*ae40*/  BRA `(.L_x_247) ;  /* 0xffffffe800a07947 */ /* 0x000fea000383ffff */
.L_x_202:
[----:B0-----:R0:W1:Y:S02]  /*ae50*/  SYNCS.PHASECHK.TRANS64.TRYWAIT P0, [R6+URZ], R5 ;  /* 0x00000005060075a7 */ /* 0x001064000800017f */
[----:B-1----:R-:W-:Y:S05]  /*ae60*/  @!P0 NANOSLEEP.SYNCS 0x989680 ;  /* 0x009896800000895d */ /* 0x002fea0003900000 */
[----:B------:R-:W1:Y:S02]  /*ae70*/  @!P0 SYNCS.PHASECHK.TRANS64 P0, [R6+URZ], R5 ;  /* 0x00000005060085a7 */ /* 0x000e64000800007f */
[----:B-1----:R-:W-:Y:S05]  /*ae80*/  @!P0 BRA `(.L_x_202) ;  /* 0xfffffffc00f08947 */ /* 0x002fea000383ffff */
[----:B------:R-:W-:Y:S05]  /*ae90*/  BRA `(.L_x_248) ;  /* 0xffffffe800b07947 */ /* 0x000fea000383ffff */
.L_x_203:
[----:B0-----:R0:W1:Y:S02]  /*aea0*/  SYNCS.PHASECHK.TRANS64.TRYWAIT P0, [R9+URZ], R4 ;  /* 0x00000004090075a7 */ /* 0x001064000800017f */
[----:B-1----:R-:W-:Y:S05]  /*aeb0*/  @!P0 NANOSLEEP.SYNCS 0x989680 ;  /* 0x009896800000895d */ /* 0x002fea0003900000 */
[----:B------:R-:W1:Y:S02]  /*aec0*/  @!P0 SYNCS.PHASECHK.TRANS64 P0, [R9+URZ], R4 ;  /* 0x00000004090085a7 */ /* 0x000e64000800007f */
[----:B-1----:R-:W-:Y:S05]  /*aed0*/  @!P0 BRA `(.L_x_203) ;  /* 0xfffffffc00f08947 */ /* 0x002fea000383ffff */
[----:B------:R-:W-:Y:S05]  /*aee0*/  BRA `(.L_x_249) ;  /* 0xffffffe800c07947 */ /* 0x000fea000383ffff */
.L_x_204:
[----:B0-----:R0:W1:Y:S02]  /*aef0*/  SYNCS.PHASECHK.TRANS64.TRYWAIT P0, [R6+URZ], R5 ;  /* 0x00000005060075a7 */ /* 0x001064000800017f */
[----:B-1----:R-:W-:Y:S05]  /*af00*/  @!P0 NANOSLEEP.SYNCS 0x989680 ;  /* 0x009896800000895d */ /* 0x002fea0003900000 */
[----:B------:R-:W1:Y:S02]  /*af10*/  @!P0 SYNCS.PHASECHK.TRANS64 P0, [R6+URZ], R5 ;  /* 0x00000005060085a7 */ /* 0x000e64000800007f */
[----:B-1----:R-:W-:Y:S05]  /*af20*/  @!P0 BRA `(.L_x_204) ;  /* 0xfffffffc00f08947 */ /* 0x002fea000383ffff */
[----:B------:R-:W-:Y:S05]  /*af30*/  BRA `(.L_x_250) ;  /* 0xffffffe800d07947 */ /* 0x000fea000383ffff */
.L_x_205:
[----:B0-----:R0:W1:Y:S02]  /*af40*/  SYNCS.PHASECHK.TRANS64.TRYWAIT P0, [R9+URZ], R4 ;  /* 0x00000004090075a7 */ /* 0x001064000800017f */
[----:B-1----:R-:W-:Y:S05]  /*af50*/  @!P0 NANOSLEEP.SYNCS 0x989680 ;  /* 0x009896800000895d */ /* 0x002fea0003900000 */
[----:B------:R-:W1:Y:S02]  /*af60*/  @!P0 SYNCS.PHASECHK.TRANS64 P0, [R9+URZ], R4 ;  /* 0x00000004090085a7 */ /* 0x000e64000800007f */
[----:B-1----:R-:W-:Y:S05]  /*af70*/  @!P0 BRA `(.L_x_205) ;  /* 0xfffffffc00f08947 */ /* 0x002fea000383ffff */
[----:B------:R-:W-:Y:S05]  /*af80*/  BRA `(.L_x_251) ;  /* 0xffffffe800e07947 */ /* 0x000fea000383ffff */
.L_x_206:
[----:B0-----:R0:W1:Y:S02]  /*af90*/  SYNCS.PHASECHK.TRANS64.TRYWAIT P0, [R6+URZ], R5 ;  /* 0x00000005060075a7 */ /* 0x001064000800017f */
[----:B-1----:R-:W-:Y:S05]  /*afa0*/  @!P0 NANOSLEEP.SYNCS 0x989680 ;  /* 0x009896800000895d */ /* 0x002fea0003900000 */
[----:B------:R-:W1:Y:S02]  /*afb0*/  @!P0 SYNCS.PHASECHK.TRANS64 P0, [R6+URZ], R5 ;  /* 0x00000005060085a7 */ /* 0x000e64000800007f */
[----:B-1----:R-:W-:Y:S05]  /*afc0*/  @!P0 BRA `(.L_x_206) ;  /* 0xfffffffc00f08947 */ /* 0x002fea000383ffff */
[----:B------:R-:W-:Y:S05]  /*afd0*/  BRA `(.L_x_252) ;  /* 0xffffffe800f07947 */ /* 0x000fea000383ffff */
.L_x_207:
[----:B0-----:R0:W1:Y:S02]  /*afe0*/  SYNCS.PHASECHK.TRANS64.TRYWAIT P0, [R9+URZ], R4 ;  /* 0x00000004090075a7 */ /* 0x001064000800017f */
[----:B-1----:R-:W-:Y:S05]  /*aff0*/  @!P0 NANOSLEEP.SYNCS 0x989680 ;  /* 0x009896800000895d */ /* 0x002fea0003900000 */
[----:B------:R-:W1:Y:S02]  /*b000*/  @!P0 SYNCS.PHASECHK.TRANS64 P0, [R9+URZ], R4 ;  /* 0x00000004090085a7 */ /* 0x000e64000800007f */
[----:B-1----:R-:W-:Y:S05]  /*b010*/  @!P0 BRA `(.L_x_207) ;  /* 0xfffffffc00f08947 */ /* 0x002fea000383ffff */
[----:B------:R-:W-:Y:S05]  /*b020*/  BRA `(.L_x_253) ;  /* 0xffffffec00007947 */ /* 0x000fea000383ffff */
.L_x_208:
[----:B0-----:R0:W1:Y:S02]  /*b030*/  SYNCS.PHASECHK.TRANS64.TRYWAIT P0, [R6+URZ], R5 ;  /* 0x00000005060075a7 */ /* 0x001064000800017f */
[----:B-1----:R-:W-:Y:S05]  /*b040*/  @!P0 NANOSLEEP.SYNCS 0x989680 ;  /* 0x009896800000895d */ /* 0x002fea0003900000 */
[----:B------:R-:W1:Y:S02]  /*b050*/  @!P0 SYNCS.PHASECHK.TRANS64 P0, [R6+URZ], R5 ;  /* 0x00000005060085a7 */ /* 0x000e64000800007f */
[----:B-1----:R-:W-:Y:S05]  /*b060*/  @!P0 BRA `(.L_x_208) ;  /* 0xfffffffc00f08947 */ /* 0x002fea000383ffff */
[----:B------:R-:W-:Y:S05]  /*b070*/  BRA `(.L_x_254) ;  /* 0xffffffec00107947 */ /* 0x000fea000383ffff */
.L_x_209:
[----:B0-----:R0:W1:Y:S02]  /*b080*/  SYNCS.PHASECHK.TRANS64.TRYWAIT P0, [R9+URZ], R4 ;  /* 0x00000004090075a7 */ /* 0x001064000800017f */
[----:B-1----:R-:W-:Y:S05]  /*b090*/  @!P0 NANOSLEEP.SYNCS 0x989680 ;  /* 0x009896800000895d */ /* 0x002fea0003900000 */
[----:B------:R-:W1:Y:S02]  /*b0a0*/  @!P0 SYNCS.PHASECHK.TRANS64 P0, [R9+URZ], R4 ;  /* 0x00000004090085a7 */ /* 0x000e64000800007f */
[----:B-1----:R-:W-:Y:S05]  /*b0b0*/  @!P0 BRA `(.L_x_209) ;  /* 0xfffffffc00f08947 */ /* 0x002fea000383ffff */
[----:B------:R-:W-:Y:S05]  /*b0c0*/  BRA `(.L_x_255) ;  /* 0xffffffec00207947 */ /* 0x000fea000383ffff */
.L_x_210:
[----:B0-----:R0:W1:Y:S02]  /*b0d0*/  SYNCS.PHASECHK.TRANS64.TRYWAIT P0, [R6+URZ], R5 ;  /* 0x00000005060075a7 */ /* 0x001064000800017f */
[----:B-1----:R-:W-:Y:S05]  /*b0e0*/  @!P0 NANOSLEEP.SYNCS 0x989680 ;  /* 0x009896800000895d */ /* 0x002fea0003900000 */
[----:B------:R-:W1:Y:S02]  /*b0f0*/  @!P0 SYNCS.PHASECHK.TRANS64 P0, [R6+URZ], R5 ;  /* 0x00000005060085a7 */ /* 0x000e64000800007f */
[----:B-1----:R-:W-:Y:S05]  /*b100*/  @!P0 BRA `(.L_x_210) ;  /* 0xfffffffc00f08947 */ /* 0x002fea000383ffff */
[----:B------:R-:W-:Y:S05]  /*b110*/  BRA `(.L_x_256) ;  /* 0xffffffec00307947 */ /* 0x000fea000383ffff */
.L_x_211:
[----:B0-----:R0:W1:Y:S02]  /*b120*/  SYNCS.PHASECHK.TRANS64.TRYWAIT P0, [R9+URZ], R4 ;  /* 0x00000004090075a7 */ /* 0x001064000800017f */
[----:B-1----:R-:W-:Y:S05]  /*b130*/  @!P0 NANOSLEEP.SYNCS 0x989680 ;  /* 0x009896800000895d */ /* 0x002fea0003900000 */
[----:B------:R-:W1:Y:S02]  /*b140*/  @!P0 SYNCS.PHASECHK.TRANS64 P0, [R9+URZ], R4 ;  /* 0x00000004090085a7 */ /* 0x000e64000800007f */
[----:B-1----:R-:W-:Y:S05]  /*b150*/  @!P0 BRA `(.L_x_211) ;  /* 0xfffffffc00f08947 */ /* 0x002fea000383ffff */
[----:B------:R-:W-:Y:S05]  /*b160*/  BRA `(.L_x_257) ;  /* 0xffffffec00407947 */ /* 0x000fea000383ffff */
.L_x_212:
[----:B0-----:R0:W1:Y:S02]  /*b170*/  SYNCS.PHASECHK.TRANS64.TRYWAIT P0, [R6+URZ], R5 ;  /* 0x00000005060075a7 */ /* 0x001064000800017f */
[----:B-1----:R-:W-:Y:S05]  /*b180*/  @!P0 NANOSLEEP.SYNCS 0x989680 ;  /* 0x009896800000895d */ /* 0x002fea0003900000 */
[----:B------:R-:W1:Y:S02]  /*b190*/  @!P0 SYNCS.PHASECHK.TRANS64 P0, [R6+URZ], R5 ;  /* 0x00000005060085a7 */ /* 0x000e64000800007f */
[----:B-1----:R-:W-:Y:S05]  /*b1a0*/  @!P0 BRA `(.L_x_212) ;  /* 0xfffffffc00f08947 */ /* 0x002fea000383ffff */
[----:B------:R-:W-:Y:S05]  /*b1b0*/  BRA `(.L_x_258) ;  /* 0xffffffec00507947 */ /* 0x000fea000383ffff */
.L_x_213:
[----:B0-----:R0:W1:Y:S02]  /*b1c0*/  SYNCS.PHASECHK.TRANS64.TRYWAIT P0, [R9+URZ], R4 ;  /* 0x00000004090075a7 */ /* 0x001064000800017f */
[----:B-1----:R-:W-:Y:S05]  /*b1d0*/  @!P0 NANOSLEEP.SYNCS 0x989680 ;  /* 0x009896800000895d */ /* 0x002fea0003900000 */
[----:B------:R-:W1:Y:S02]  /*b1e0*/  @!P0 SYNCS.PHASECHK.TRANS64 P0, [R9+URZ], R4 ;  /* 0x00000004090085a7 */ /* 0x000e64000800007f */
[----:B-1----:R-:W-:Y:S05]  /*b1f0*/  @!P0 BRA `(.L_x_213) ;  /* 0xfffffffc00f08947 */ /* 0x002fea000383ffff */
[----:B------:R-:W-:Y:S05]  /*b200*/  BRA `(.L_x_259) ;  /* 0xffffffec00607947 */ /* 0x000fea000383ffff */
.L_x_214:
[----:B0-----:R0:W1:Y:S02]  /*b210*/  SYNCS.PHASECHK.TRANS64.TRYWAIT P0, [R6+URZ], R5 ;  /* 0x00000005060075a7 */ /* 0x001064000800017f */
[----:B-1----:R-:W-:Y:S05]  /*b220*/  @!P0 NANOSLEEP.SYNCS 0x989680 ;  /* 0x009896800000895d */ /* 0x002fea0003900000 */
[----:B------:R-:W1:Y:S02]  /*b230*/  @!P0 SYNCS.PHASECHK.TRANS64 P0, [R6+URZ], R5 ;  /* 0x00000005060085a7 */ /* 0x000e64000800007f */
[----:B-1----:R-:W-:Y:S05]  /*b240*/  @!P0 BRA `(.L_x_214) ;  /* 0xfffffffc00f08947 */ /* 0x002fea000383ffff */
[----:B------:R-:W-:Y:S05]  /*b250*/  BRA `(.L_x_260) ;  /* 0xffffffec00707947 */ /* 0x000fea000383ffff */
.L_x_215:
[----:B0-----:R0:W1:Y:S02]  /*b260*/  SYNCS.PHASECHK.TRANS64.TRYWAIT P0, [R9+URZ], R4 ;  /* 0x00000004090075a7 */ /* 0x001064000800017f */
[----:B-1----:R-:W-:Y:S05]  /*b270*/  @!P0 NANOSLEEP.SYNCS 0x989680 ;  /* 0x009896800000895d */ /* 0x002fea0003900000 */
[----:B------:R-:W1:Y:S02]  /*b280*/  @!P0 SYNCS.PHASECHK.TRANS64 P0, [R9+URZ], R4 ;  /* 0x00000004090085a7 */ /* 0x000e64000800007f */
[----:B-1----:R-:W-:Y:S05]  /*b290*/  @!P0 BRA `(.L_x_215) ;  /* 0xfffffffc00f08947 */ /* 0x002fea000383ffff */
[----:B------:R-:W-:Y:S05]  /*b2a0*/  BRA `(.L_x_261) ;  /* 0xffffffec00807947 */ /* 0x000fea000383ffff */
.L_x_216:
[----:B0-----:R0:W1:Y:S02]  /*b2b0*/  SYNCS.PHASECHK.TRANS64.TRYWAIT P0, [R6+URZ], R5 ;  /* 0x00000005060075a7 */ /* 0x001064000800017f */
[----:B-1----:R-:W-:Y:S05]  /*b2c0*/  @!P0 NANOSLEEP.SYNCS 0x989680 ;  /* 0x009896800000895d */ /* 0x002fea0003900000 */
[----:B------:R-:W1:Y:S02]  /*b2d0*/  @!P0 SYNCS.PHASECHK.TRANS64 P0, [R6+URZ], R5 ;  /* 0x00000005060085a7 */ /* 0x000e64000800007f */
[----:B-1----:R-:W-:Y:S05]  /*b2e0*/  @!P0 BRA `(.L_x_216) ;  /* 0xfffffffc00f08947 */ /* 0x002fea000383ffff */
[----:B------:R-:W-:Y:S05]  /*b2f0*/  BRA `(.L_x_262) ;  /* 0xffffffec00907947 */ /* 0x000fea000383ffff */
.L_x_217:
[----:B0-----:R0:W1:Y:S02]  /*b300*/  SYNCS.PHASECHK.TRANS64.TRYWAIT P0, [R9+URZ], R4 ;  /* 0x00000004090075a7 */ /* 0x001064000800017f */
[----:B-1----:R-:W-:Y:S05]  /*b310*/  @!P0 NANOSLEEP.SYNCS 0x989680 ;  /* 0x009896800000895d */ /* 0x002fea0003900000 */
[----:B------:R-:W1:Y:S02]  /*b320*/  @!P0 SYNCS.PHASECHK.TRANS64 P0, [R9+URZ], R4 ;  /* 0x00000004090085a7 */ /* 0x000e64000800007f */
[----:B-1----:R-:W-:Y:S05]  /*b330*/  @!P0 BRA `(.L_x_217) ;  /* 0xfffffffc00f08947 */ /* 0x002fea000383ffff */
[----:B------:R-:W-:Y:S05]  /*b340*/  BRA `(.L_x_263) ;  /* 0xffffffec00a07947 */ /* 0x000fea000383ffff */
.L_x_218:
[----:B0-----:R0:W1:Y:S02]  /*b350*/  SYNCS.PHASECHK.TRANS64.TRYWAIT P0, [R6+URZ], R5 ;  /* 0x00000005060075a7 */ /* 0x001064000800017f */
[----:B-1----:R-:W-:Y:S05]  /*b360*/  @!P0 NANOSLEEP.SYNCS 0x989680 ;  /* 0x009896800000895d */ /* 0x002fea0003900000 */
[----:B------:R-:W1:Y:S02]  /*b370*/  @!P0 SYNCS.PHASECHK.TRANS64 P0, [R6+URZ], R5 ;  /* 0x00000005060085a7 */ /* 0x000e64000800007f */
[----:B-1----:R-:W-:Y:S05]  /*b380*/  @!P0 BRA `(.L_x_218) ;  /* 0xfffffffc00f08947 */ /* 0x002fea000383ffff */
[----:B------:R-:W-:Y:S05]  /*b390*/  BRA `(.L_x_264) ;  /* 0xffffffec00b07947 */ /* 0x000fea000383ffff */
.L_x_219:
[----:B0-----:R0:W1:Y:S02]  /*b3a0*/  SYNCS.PHASECHK.TRANS64.TRYWAIT P0, [R9+URZ], R4 ;  /* 0x00000004090075a7 */ /* 0x001064000800017f */
[----:B-1----:R-:W-:Y:S05]  /*b3b0*/  @!P0 NANOSLEEP.SYNCS 0x989680 ;  /* 0x009896800000895d */ /* 0x002fea0003900000 */
[----:B------:R-:W1:Y:S02]  /*b3c0*/  @!P0 SYNCS.PHASECHK.TRANS64 P0, [R9+URZ], R4 ;  /* 0x00000004090085a7 */ /* 0x000e64000800007f */
[----:B-1----:R-:W-:Y:S05]  /*b3d0*/  @!P0 BRA `(.L_x_219) ;  /* 0xfffffffc00f08947 */ /* 0x002fea000383ffff */
[----:B------:R-:W-:Y:S05]  /*b3e0*/  BRA `(.L_x_265) ;  /* 0xffffffec00c07947 */ /* 0x000fea000383ffff */
.L_x_220:
[----:B0-----:R0:W1:Y:S02]  /*b3f0*/  SYNCS.PHASECHK.TRANS64.TRYWAIT P0, [R6+URZ], R5 ;  /* 0x00000005060075a7 */ /* 0x001064000800017f */
[----:B-1----:R-:W-:Y:S05]  /*b400*/  @!P0 NANOSLEEP.SYNCS 0x989680 ;  /* 0x009896800000895d */ /* 0x002fea0003900000 */
[----:B------:R-:W1:Y:S02]  /*b410*/  @!P0 SYNCS.PHASECHK.TRANS64 P0, [R6+URZ], R5 ;  /* 0x00000005060085a7 */ /* 0x000e64000800007f */
[----:B-1----:R-:W-:Y:S05]  /*b420*/  @!P0 BRA `(.L_x_220) ;  /* 0xfffffffc00f08947 */ /* 0x002fea000383ffff */
[----:B------:R-:W-:Y:S05]  /*b430*/  BRA `(.L_x_266) ;  /* 0xffffffec00d07947 */ /* 0x000fea000383ffff */
.L_x_221:
[----:B0-----:R0:W1:Y:S02]  /*b440*/  SYNCS.PHASECHK.TRANS64.TRYWAIT P0, [R9+URZ], R4 ;  /* 0x00000004090075a7 */ /* 0x001064000800017f */
[----:B-1----:R-:W-:Y:S05]  /*b450*/  @!P0 NANOSLEEP.SYNCS 0x989680 ;  /* 0x009896800000895d */ /* 0x002fea0003900000 */
[----:B------:R-:W1:Y:S02]  /*b460*/  @!P0 SYNCS.PHASECHK.TRANS64 P0, [R9+URZ], R4 ;  /* 0x00000004090085a7 */ /* 0x000e64000800007f */
[----:B-1----:R-:W-:Y:S05]  /*b470*/  @!P0 BRA `(.L_x_221) ;  /* 0xfffffffc00f08947 */ /* 0x002fea000383ffff */
[----:B------:R-:W-:Y:S05]  /*b480*/  BRA `(.L_x_267) ;  /* 0xffffffec00e07947 */ /* 0x000fea000383ffff */
.L_x_222:
[----:B0-----:R0:W1:Y:S02]  /*b490*/  SYNCS.PHASECHK.TRANS64.TRYWAIT P0, [R6+URZ], R5 ;  /* 0x00000005060075a7 */ /* 0x001064000800017f */
[----:B-1----:R-:W-:Y:S05]  /*b4a0*/  @!P0 NANOSLEEP.SYNCS 0x989680 ;  /* 0x009896800000895d */ /* 0x002fea0003900000 */
[----:B------:R-:W1:Y:S02]  /*b4b0*/  @!P0 SYNCS.PHASECHK.TRANS64 P0, [R6+URZ], R5 ;  /* 0x00000005060085a7 */ /* 0x000e64000800007f */
[----:B-1----:R-:W-:Y:S05]  /*b4c0*/  @!P0 BRA `(.L_x_222) ;  /* 0xfffffffc00f08947 */ /* 0x002fea000383ffff */
[----:B------:R-:W-:Y:S05]  /*b4d0*/  BRA `(.L_x_268) ;  /* 0xffffffec00f07947 */ /* 0x000fea000383ffff */
.L_x_223:
[----:B0-----:R0:W1:Y:S02]  /*b4e0*/  SYNCS.PHASECHK.TRANS64.TRYWAIT P0, [R9+URZ], R4 ;  /* 0x00000004090075a7 */ /* 0x001064000800017f */
[----:B-1----:R-:W-:Y:S05]  /*b4f0*/  @!P0 NANOSLEEP.SYNCS 0x989680 ;  /* 0x009896800000895d */ /* 0x002fea0003900000 */
[----:B------:R-:W1:Y:S02]  /*b500*/  @!P0 SYNCS.PHASECHK.TRANS64 P0, [R9+URZ], R4 ;  /* 0x00000004090085a7 */ /* 0x000e64000800007f */
[----:B-1----:R-:W-:Y:S05]  /*b510*/  @!P0 BRA `(.L_x_223) ;  /* 0xfffffffc00f08947 */ /* 0x002fea000383ffff */
[----:B------:R-:W-:Y:S05]  /*b520*/  BRA `(.L_x_269) ;  /* 0xfffffff000007947 */ /* 0x000fea000383ffff */
.L_x_224:
[----:B0-----:R0:W1:Y:S02]  /*b530*/  SYNCS.PHASECHK.TRANS64.TRYWAIT P0, [R6+URZ], R5 ;  /* 0x00000005060075a7 */ /* 0x001064000800017f */
[----:B-1----:R-:W-:Y:S05]  /*b540*/  @!P0 NANOSLEEP.SYNCS 0x989680 ;  /* 0x009896800000895d */ /* 0x002fea0003900000 */
[----:B------:R-:W1:Y:S02]  /*b550*/  @!P0 SYNCS.PHASECHK.TRANS64 P0, [R6+URZ], R5 ;  /* 0x00000005060085a7 */ /* 0x000e64000800007f */
[----:B-1----:R-:W-:Y:S05]  /*b560*/  @!P0 BRA `(.L_x_224) ;  /* 0xfffffffc00f08947 */ /* 0x002fea000383ffff */
[----:B------:R-:W-:Y:S05]  /*b570*/  BRA `(.L_x_270) ;  /* 0xfffffff000107947 */ /* 0x000fea000383ffff */
.L_x_225:
[----:B0-----:R0:W1:Y:S02]  /*b580*/  SYNCS.PHASECHK.TRANS64.TRYWAIT P0, [R9+URZ], R4 ;  /* 0x00000004090075a7 */ /* 0x001064000800017f */
[----:B-1----:R-:W-:Y:S05]  /*b590*/  @!P0 NANOSLEEP.SYNCS 0x989680 ;  /* 0x009896800000895d */ /* 0x002fea0003900000 */
[----:B------:R-:W1:Y:S02]  /*b5a0*/  @!P0 SYNCS.PHASECHK.TRANS64 P0, [R9+URZ], R4 ;  /* 0x00000004090085a7 */ /* 0x000e64000800007f */
[----:B-1----:R-:W-:Y:S05]  /*b5b0*/  @!P0 BRA `(.L_x_225) ;  /* 0xfffffffc00f08947 */ /* 0x002fea000383ffff */
[----:B------:R-:W-:Y:S05]  /*b5c0*/  BRA `(.L_x_271) ;  /* 0xfffffff000207947 */ /* 0x000fea000383ffff */
.L_x_226:
[----:B0-----:R0:W1:Y:S02]  /*b5d0*/  SYNCS.PHASECHK.TRANS64.TRYWAIT P0, [R6+URZ], R5 ;  /* 0x00000005060075a7 */ /* 0x001064000800017f */
[----:B-1----:R-:W-:Y:S05]  /*b5e0*/  @!P0 NANOSLEEP.SYNCS 0x989680 ;  /* 0x009896800000895d */ /* 0x002fea0003900000 */
[----:B------:R-:W1:Y:S02]  /*b5f0*/  @!P0 SYNCS.PHASECHK.TRANS64 P0, [R6+URZ], R5 ;  /* 0x00000005060085a7 */ /* 0x000e64000800007f */
[----:B-1----:R-:W-:Y:S05]  /*b600*/  @!P0 BRA `(.L_x_226) ;  /* 0xfffffffc00f08947 */ /* 0x002fea000383ffff */
[----:B------:R-:W-:Y:S05]  /*b610*/  BRA `(.L_x_272) ;  /* 0xfffffff000307947 */ /* 0x000fea000383ffff */
.L_x_227:
[----:B0-----:R0:W1:Y:S02]  /*b620*/  SYNCS.PHASECHK.TRANS64.TRYWAIT P0, [R9+URZ], R4 ;  /* 0x00000004090075a7 */ /* 0x001064000800017f */
[----:B-1----:R-:W-:Y:S05]  /*b630*/  @!P0 NANOSLEEP.SYNCS 0x989680 ;  /* 0x009896800000895d */ /* 0x002fea0003900000 */
[----:B------:R-:W1:Y:S02]  /*b640*/  @!P0 SYNCS.PHASECHK.TRANS64 P0, [R9+URZ], R4 ;  /* 0x00000004090085a7 */ /* 0x000e64000800007f */
[----:B-1----:R-:W-:Y:S05]  /*b650*/  @!P0 BRA `(.L_x_227) ;  /* 0xfffffffc00f08947 */ /* 0x002fea000383ffff */
[----:B------:R-:W-:Y:S05]  /*b660*/  BRA `(.L_x_273) ;  /* 0xfffffff000407947 */ /* 0x000fea000383ffff */
.L_x_228:
[----:B0-----:R0:W1:Y:S02]  /*b670*/  SYNCS.PHASECHK.TRANS64.TRYWAIT P0, [R8+URZ], R5 ;  /* 0x00000005080075a7 */ /* 0x001064000800017f */
[----:B-1----:R-:W-:Y:S05]  /*b680*/  @!P0 NANOSLEEP.SYNCS 0x989680 ;  /* 0x009896800000895d */ /* 0x002fea0003900000 */
[----:B------:R-:W1:Y:S02]  /*b690*/  @!P0 SYNCS.PHASECHK.TRANS64 P0, [R8+URZ], R5 ;  /* 0x00000005080085a7 */ /* 0x000e64000800007f */
[----:B-1----:R-:W-:Y:S05]  /*b6a0*/  @!P0 BRA `(.L_x_228) ;  /* 0xfffffffc00f08947 */ /* 0x002fea000383ffff */
[----:B------:R-:W-:Y:S05]  /*b6b0*/  BRA `(.L_x_274) ;  /* 0xfffffff000507947 */ /* 0x000fea000383ffff */
.L_x_229:
[----:B-1----:R1:W2:Y:S02]  /*b6c0*/  SYNCS.PHASECHK.TRANS64.TRYWAIT P0, [R11+URZ], R6 ;  /* 0x000000060b0075a7 */ /* 0x0022a4000800017f */
[----:B--2---:R-:W-:Y:S05]  /*b6d0*/  @!P0 NANOSLEEP.SYNCS 0x989680 ;  /* 0x009896800000895d */ /* 0x004fea0003900000 */
[----:B------:R-:W2:Y:S02]  /*b6e0*/  @!P0 SYNCS.PHASECHK.TRANS64 P0, [R11+URZ], R6 ;  /* 0x000000060b0085a7 */ /* 0x000ea4000800007f */
[----:B--2---:R-:W-:Y:S05]  /*b6f0*/  @!P0 BRA `(.L_x_229) ;  /* 0xfffffffc00f08947 */ /* 0x004fea000383ffff */
[----:B------:R-:W-:Y:S05]  /*b700*/  BRA `(.L_x_275) ;  /* 0xfffffff000587947 */ /* 0x000fea000383ffff */
.L_x_276:
[----:B------:R-:W-:-:S00]  /*b710*/  BRA `(.L_x_276) ;  /* 0xfffffffc00fc7947 */ /* 0x000fc0000383ffff */
[----:B------:R-:W-:-:S00]  /*b720*/  NOP ;  /* 0x0000000000007918 */ /* 0x000fc00000000000 */
        /* <DEDUP_REMOVED lines=13> */
.L_x_277:


//--------------------- .nv.shared._ZN7cutlass13device_kernelINS_4gemm6kernel13GemmUniversalIN4cute5tupleIJiiiiEEENS1_10collective13CollectiveMmaINS1_37MainloopSm90TmaGmmaWarpSpecializedFP8ILi37ENS5_IJNS4_1CILi2EEESB_NSA_ILi1EEEEEENS1_32KernelTmaWarpSpecializedPingpongEEENS5_IJNSA_ILi64EEENSA_ILi128EEENSA_ILi32EEEEEENS_12float_e4m3_tENS5_IJlSC_lEEESK_SL_NS4_8TiledMMAINS4_8MMA_AtomIJNS4_4SM904GMMA31MMA_64x128x32_F32E4M3E4M3_SS_TNILNSP_7ScaleInE1ELSR_1EEEEEENS4_6LayoutINS5_IJSC_SC_SC_EEENS5_IJNSA_ILi0EEESW_SW_EEEEENS5_IJNS4_10UnderscoreESZ_SZ_EEEEENS4_23SM90_TMA_LOAD_MULTICASTENS4_14ComposedLayoutINS4_7SwizzleILi1ELi4ELi3EEENS4_18smem_ptr_flag_bitsILi8EEENSU_INS5_IJNSA_ILi8EEESI_EEENS5_IJSI_SC_EEEEEEEvNS4_8identityES12_S1C_vS1D_EENS_8epilogue10collective6detail29Sm90TmaWarpSpecializedAdapterINS1G_15DefaultEpilogueISK_SL_SL_NS1F_6thread17LinearCombinationISK_Li1EffLNS1K_9ScaleType4KindE0ELNS_15FloatRoundStyleE2ESK_EENS1_15EpilogueDefaultEEEEEvvEEEEvNT_6ParamsE --------------------------
	.section	.nv.shared._ZN7cutlass13device_kernelINS_4gemm6kernel13GemmUniversalIN4cute5tupleIJiiiiEEENS1_10collective13CollectiveMmaINS1_37MainloopSm90TmaGmmaWarpSpecializedFP8ILi37ENS5_IJNS4_1CILi2EEESB_NSA_ILi1EEEEEENS1_32KernelTmaWarpSpecializedPingpongEEENS5_IJNSA_ILi64EEENSA_ILi128EEENSA_ILi32EEEEEENS_12float_e4m3_tENS5_IJlSC_lEEESK_SL_NS4_8TiledMMAINS4_8MMA_AtomIJNS4_4SM904GMMA31MMA_64x128x32_F32E4M3E4M3_SS_TNILNSP_7ScaleInE1ELSR_1EEEEEENS4_6LayoutINS5_IJSC_SC_SC_EEENS5_IJNSA_ILi0EEESW_SW_EEEEENS5_IJNS4_10UnderscoreESZ_SZ_EEEEENS4_23SM90_TMA_LOAD_MULTICASTENS4_14ComposedLayoutINS4_7SwizzleILi1ELi4ELi3EEENS4_18smem_ptr_flag_bitsILi8EEENSU_INS5_IJNSA_ILi8EEESI_EEENS5_IJSI_SC_EEEEEEEvNS4_8identityES12_S1C_vS1D_EENS_8epilogue10collective6detail29Sm90TmaWarpSpecializedAdapterINS1G_15DefaultEpilogueISK_SL_SL_NS1F_6thread17LinearCombinationISK_Li1EffLNS1K_9ScaleType4KindE0ELNS_15FloatRoundStyleE2ESK_EENS1_15EpilogueDefaultEEEEEvvEEEEvNT_6ParamsE,"aw",@nobits
	.sectionflags	@""
	.align	16
	.zero		1024


//--------------------- .nv.shared.reserved.0     --------------------------
	.section	.nv.shared.reserved.0,"aw",@nobits
	.weak		__nv_reservedSMEM_offset_0_alias
	.size		__nv_reservedSMEM_offset_0_alias, 0, 0
	.other		__nv_reservedSMEM_offset_0_alias,@"STO_CUDA_RESERVED_SHARED STV_DEFAULT"
__nv_reservedSMEM_offset_0_alias:
	.zero		0


//--------------------- .nv.global                --------------------------
	.section	.nv.global,"aw",@nobits
.nv.global:
	.type		_ZN40_INTERNAL_3e114362_4_k_cu_91f1d155_240274cute1_E,@object
	.size		_ZN40_INTERNAL_3e114362_4_k_cu_91f1d155_240274cute1_E,(_ZN40_INTERNAL_3e114362_4_k_cu_91f1d155_240274cuda3std3__45__cpo6cbeginE - _ZN40_INTERNAL_3e114362_4_k_cu_91f1d155_240274cute1_E)
_ZN40_INTERNAL_3e114362_4_k_cu_91f1d155_240274cute1_E:
	.zero		1
	.type		_ZN40_INTERNAL_3e114362_4_k_cu_91f1d155_240274cuda3std3__45__cpo6cbeginE,@object
	.size		_ZN40_INTERNAL_3e114362_4_k_cu_91f1d155_240274cuda3std3__45__cpo6cbeginE,(_ZN40_INTERNAL_3e114362_4_k_cu_91f1d155_240274cuda3std3__48in_placeE - _ZN40_INTERNAL_3e114362_4_k_cu_91f1d155_240274cuda3std3__45__cpo6cbeginE)
_ZN40_INTERNAL_3e114362_4_k_cu_91f1d155_240274cuda3std3__45__cpo6cbeginE:
	.zero		1
	.type		_ZN40_INTERNAL_3e114362_4_k_cu_91f1d155_240274cuda3std3__48in_placeE,@object
	.size		_ZN40_INTERNAL_3e114362_4_k_cu_91f1d155_240274cuda3std3__48in_placeE,(_ZN40_INTERNAL_3e114362_4_k_cu_91f1d155_240274cuda3std6ranges3__45__cpo9iter_moveE - _ZN40_INTERNAL_3e114362_4_k_cu_91f1d155_240274cuda3std3__48in_placeE)
_ZN40_INTERNAL_3e114362_4_k_cu_91f1d155_240274cuda3std3__48in_placeE:
	.zero		1
	.type		_ZN40_INTERNAL_3e114362_4_k_cu_91f1d155_240274cuda3std6ranges3__45__cpo9iter_moveE,@object
	.size		_ZN40_INTERNAL_3e114362_4_k_cu_91f1d155_240274cuda3std6ranges3__45__cpo9iter_moveE,(_ZN40_INTERNAL_3e114362_4_k_cu_91f1d155_240274cuda3std3__45__cpo5beginE - _ZN40_INTERNAL_3e114362_4_k_cu_91f1d155_240274cuda3std6ranges3__45__cpo9iter_moveE)
_ZN40_INTERNAL_3e114362_4_k_cu_91f1d155_240274cuda3std6ranges3__45__cpo9iter_moveE:
	.zero		1
	.type		_ZN40_INTERNAL_3e114362_4_k_cu_91f1d155_240274cuda3std3__45__cpo5beginE,@object
	.size		_ZN40_INTERNAL_3e114362_4_k_cu_91f1d155_240274cuda3std3__45__cpo5beginE,(_ZN40_INTERNAL_3e114362_4_k_cu_91f1d155_240274cuda3std3__442_GLOBAL__N__3e114362_4_k_cu_91f1d155_240276ignoreE - _ZN40_INTERNAL_3e114362_4_k_cu_91f1d155_240274cuda3std3__45__cpo5beginE)
_ZN40_INTERNAL_3e114362_4_k_cu_91f1d155_240274cuda3std3__45__cpo5beginE:
	.zero		1
	.type		_ZN40_INTERNAL_3e114362_4_k_cu_91f1d155_240274cuda3std3__442_GLOBAL__N__3e114362_4_k_cu_91f1d155_240276ignoreE,@object
	.size		_ZN40_INTERNAL_3e114362_4_k_cu_91f1d155_240274cuda3std3__442_GLOBAL__N__3e114362_4_k_cu_91f1d155_240276ignoreE,(_ZN40_INTERNAL_3e114362_4_k_cu_91f1d155_240274cute7productE - _ZN40_INTERNAL_3e114362_4_k_cu_91f1d155_240274cuda3std3__442_GLOBAL__N__3e114362_4_k_cu_91f1d155_240276ignoreE)
_ZN40_INTERNAL_3e114362_4_k_cu_91f1d155_240274cuda3std3__442_GLOBAL__N__3e114362_4_k_cu_91f1d155_240276ignoreE:
	.zero		1
	.type		_ZN40_INTERNAL_3e114362_4_k_cu_91f1d155_240274cute7productE,@object
	.size		_ZN40_INTERNAL_3e114362_4_k_cu_91f1d155_240274cute7productE,(_ZN40_INTERNAL_3e114362_4_k_cu_91f1d155_240274cuda3std3__45__cpo3endE - _ZN40_INTERNAL_3e114362_4_k_cu_91f1d155_240274cute7productE)
_ZN40_INTERNAL_3e114362_4_k_cu_91f1d155_240274cute7productE:
	.zero		1
	.type		_ZN40_INTERNAL_3e114362_4_k_cu_91f1d155_240274cuda3std3__45__cpo3endE,@object
	.size		_ZN40_INTERNAL_3e114362_4_k_cu_91f1d155_240274cuda3std3__45__cpo3endE,(_ZN40_INTERNAL_3e114362_4_k_cu_91f1d155_240274cuda3std3__419piecewise_constructE - _ZN40_INTERNAL_3e114362_4_k_cu_91f1d155_240274cuda3std3__45__cpo3endE)
_ZN40_INTERNAL_3e114362_4_k_cu_91f1d155_240274cuda3std3__45__cpo3endE:
	.zero		1
	.type		_ZN40_INTERNAL_3e114362_4_k_cu_91f1d155_240274cuda3std3__419piecewise_constructE,@object
	.size		_ZN40_INTERNAL_3e114362_4_k_cu_91f1d155_240274cuda3std3__419piecewise_constructE,(_ZN40_INTERNAL_3e114362_4_k_cu_91f1d155_240274cuda3std3__45__cpo4cendE - _ZN40_INTERNAL_3e114362_4_k_cu_91f1d155_240274cuda3std3__419piecewise_constructE)
_ZN40_INTERNAL_3e114362_4_k_cu_91f1d155_240274cuda3std3__419piecewise_constructE:
	.zero		1
	.type		_ZN40_INTERNAL_3e114362_4_k_cu_91f1d155_240274cuda3std3__45__cpo4cendE,@object
	.size		_ZN40_INTERNAL_3e114362_4_k_cu_91f1d155_240274cuda3std3__45__cpo4cendE,(_ZN40_INTERNAL_3e114362_4_k_cu_91f1d155_240274cuda3std6ranges3__45__cpo4swapE - _ZN40_INTERNAL_3e114362_4_k_cu_91f1d155_240274cuda3std3__45__cpo4cendE)
_ZN40_INTERNAL_3e114362_4_k_cu_91f1d155_240274cuda3std3__45__cpo4cendE:
	.zero		1
	.type		_ZN40_INTERNAL_3e114362_4_k_cu_91f1d155_240274cuda3std6ranges3__45__cpo4swapE,@object
	.size		_ZN40_INTERNAL_3e114362_4_k_cu_91f1d155_240274cuda3std6ranges3__45__cpo4swapE,(.L_7 - _ZN40_INTERNAL_3e114362_4_k_cu_91f1d155_240274cuda3std6ranges3__45__cpo4swapE)
_ZN40_INTERNAL_3e114362_4_k_cu_91f1d155_240274cuda3std6ranges3__45__cpo4swapE:
	.zero		1
.L_7:


//--------------------- .nv.constant0._ZN7cutlass13device_kernelINS_4gemm6kernel13GemmUniversalIN4cute5tupleIJiiiiEEENS1_10collective13CollectiveMmaINS1_37MainloopSm90TmaGmmaWarpSpecializedFP8ILi37ENS5_IJNS4_1CILi2EEESB_NSA_ILi1EEEEEENS1_32KernelTmaWarpSpecializedPingpongEEENS5_IJNSA_ILi64EEENSA_ILi128EEENSA_ILi32EEEEEENS_12float_e4m3_tENS5_IJlSC_lEEESK_SL_NS4_8TiledMMAINS4_8MMA_AtomIJNS4_4SM904GMMA31MMA_64x128x32_F32E4M3E4M3_SS_TNILNSP_7ScaleInE1ELSR_1EEEEEENS4_6LayoutINS5_IJSC_SC_SC_EEENS5_IJNSA_ILi0EEESW_SW_EEEEENS5_IJNS4_10UnderscoreESZ_SZ_EEEEENS4_23SM90_TMA_LOAD_MULTICASTENS4_14ComposedLayoutINS4_7SwizzleILi1ELi4ELi3EEENS4_18smem_ptr_flag_bitsILi8EEENSU_INS5_IJNSA_ILi8EEESI_EEENS5_IJSI_SC_EEEEEEEvNS4_8identityES12_S1C_vS1D_EENS_8epilogue10collective6detail29Sm90TmaWarpSpecializedAdapterINS1G_15DefaultEpilogueISK_SL_SL_NS1F_6thread17LinearCombinationISK_Li1EffLNS1K_9ScaleType4KindE0ELNS_15FloatRoundStyleE2ESK_EENS1_15EpilogueDefaultEEEEEvvEEEEvNT_6ParamsE --------------------------
	.section	.nv.constant0._ZN7cutlass13device_kernelINS_4gemm6kernel13GemmUniversalIN4cute5tupleIJiiiiEEENS1_10collective13CollectiveMmaINS1_37MainloopSm90TmaGmmaWarpSpecializedFP8ILi37ENS5_IJNS4_1CILi2EEESB_NSA_ILi1EEEEEENS1_32KernelTmaWarpSpecializedPingpongEEENS5_IJNSA_ILi64EEENSA_ILi128EEENSA_ILi32EEEEEENS_12float_e4m3_tENS5_IJlSC_lEEESK_SL_NS4_8TiledMMAINS4_8MMA_AtomIJNS4_4SM904GMMA31MMA_64x128x32_F32E4M3E4M3_SS_TNILNSP_7ScaleInE1ELSR_1EEEEEENS4_6LayoutINS5_IJSC_SC_SC_EEENS5_IJNSA_ILi0EEESW_SW_EEEEENS5_IJNS4_10UnderscoreESZ_SZ_EEEEENS4_23SM90_TMA_LOAD_MULTICASTENS4_14ComposedLayoutINS4_7SwizzleILi1ELi4ELi3EEENS4_18smem_ptr_flag_bitsILi8EEENSU_INS5_IJNSA_ILi8EEESI_EEENS5_IJSI_SC_EEEEEEEvNS4_8identityES12_S1C_vS1D_EENS_8epilogue10collective6detail29Sm90TmaWarpSpecializedAdapterINS1G_15DefaultEpilogueISK_SL_SL_NS1F_6thread17LinearCombinationISK_Li1EffLNS1K_9ScaleType4KindE0ELNS_15FloatRoundStyleE2ESK_EENS1_15EpilogueDefaultEEEEEvvEEEEvNT_6ParamsE,"a",@progbits
	.sectionflags	@""
	.align	4
.nv.constant0._ZN7cutlass13device_kernelINS_4gemm6kernel13GemmUniversalIN4cute5tupleIJiiiiEEENS1_10collective13CollectiveMmaINS1_37MainloopSm90TmaGmmaWarpSpecializedFP8ILi37ENS5_IJNS4_1CILi2EEESB_NSA_ILi1EEEEEENS1_32KernelTmaWarpSpecializedPingpongEEENS5_IJNSA_ILi64EEENSA_ILi128EEENSA_ILi32EEEEEENS_12float_e4m3_tENS5_IJlSC_lEEESK_SL_NS4_8TiledMMAINS4_8MMA_AtomIJNS4_4SM904GMMA31MMA_64x128x32_F32E4M3E4M3_SS_TNILNSP_7ScaleInE1ELSR_1EEEEEENS4_6LayoutINS5_IJSC_SC_SC_EEENS5_IJNSA_ILi0EEESW_SW_EEEEENS5_IJNS4_10UnderscoreESZ_SZ_EEEEENS4_23SM90_TMA_LOAD_MULTICASTENS4_14ComposedLayoutINS4_7SwizzleILi1ELi4ELi3EEENS4_18smem_ptr_flag_bitsILi8EEENSU_INS5_IJNSA_ILi8EEESI_EEENS5_IJSI_SC_EEEEEEEvNS4_8identityES12_S1C_vS1D_EENS_8epilogue10collective6detail29Sm90TmaWarpSpecializedAdapterINS1G_15DefaultEpilogueISK_SL_SL_NS1F_6thread17LinearCombinationISK_Li1EffLNS1K_9ScaleType4KindE0ELNS_15FloatRoundStyleE2ESK_EENS1_15EpilogueDefaultEEEEEvvEEEEvNT_6ParamsE:
	.zero		1664


//--------------------- SYMBOLS --------------------------

	.type		.nv.reservedSmem.offset0,@object
	.size		.nv.reservedSmem.offset0,0x4
